	.target	sm_90a

	.elftype	@"ET_EXEC"


//--------------------- .note.nv.tkinfo           --------------------------
	.section	.note.nv.tkinfo,"",@"SHT_NOTE"
	.sectionflags	@"SHF_NOTE_NV_TKINFO"
	.tkinfo
        /*0018*/ 	.word	0x00000002
        /*0030*/ 	.string	""
        /*0030*/ 	.string	"ptxas"
        /*0030*/ 	.string	"Cuda compilation tools, release 13.0, V13.0.88"
        /*0030*/ 	.string	"Build cuda_13.0.r13.0/compiler.36424714_0"
        /*0030*/ 	.string	"-arch sm_90a -m 64 "



//--------------------- .note.nv.cuinfo           --------------------------
	.section	.note.nv.cuinfo,"",@"SHT_NOTE"
	.sectionflags	@"SHF_NOTE_NV_CUINFO"
        /*0018*/ 	.short	0x0002
        /*001a*/ 	.short	0x005a
        /*001c*/ 	.short	0x0082
	.zero		2


//--------------------- .nv.info                  --------------------------
	.section	.nv.info,"",@"SHT_CUDA_INFO"
	.align	4


	//----- nvinfo : EIATTR_REGCOUNT
	.align		4
        /*0000*/ 	.byte	0x04, 0x2f
        /*0002*/ 	.short	(.L_15 - .L_14)
	.align		4
.L_14:
        /*0004*/ 	.word	index@(_ZN7cutlass13device_kernelINS_4gemm6kernel13GemmUniversalIN4cute5tupleIJiiiiEEENS1_10collective13CollectiveMmaINS1_34MainloopSm90TmaGmmaWarpSpecializedILi4ENS5_IJNS4_1CILi1EEENSA_ILi2EEESB_EEENS1_35KernelTmaWarpSpecializedCooperativeEEENS5_IJNSA_ILi256EEESG_NSA_ILi128EEEEEENS_10tfloat32_tENS5_IJlSB_lEEESJ_SK_NS4_8TiledMMAINS4_8MMA_AtomIJNS4_4SM904GMMA30MMA_64x256x8_F32TF32TF32_SS_TNILNSO_7ScaleInE1ELSQ_1EEEEEENS4_6LayoutINS5_IJSC_SB_SB_EEENS5_IJSB_NSA_ILi0EEESV_EEEEENS5_IJNS4_10UnderscoreESY_SY_EEEEENS4_23SM90_TMA_LOAD_MULTICASTENS4_14ComposedLayoutINS4_7SwizzleILi3ELi4ELi3EEENS4_18smem_ptr_flag_bitsILi32EEENST_INS5_IJNSA_ILi8EEENSA_ILi32EEEEEENS5_IJS18_SB_EEEEEEEvNS4_8identityENS4_13SM90_TMA_LOADES1C_vS1D_EENS_8epilogue10collective6detail29Sm90TmaWarpSpecializedAdapterINS1H_15DefaultEpilogueISJ_SK_SK_NS1G_6thread17LinearCombinationISJ_Li1EffLNS1L_9ScaleType4KindE0ELNS_15FloatRoundStyleE2ESJ_EENS1_15EpilogueDefaultEEEEEvvEEEEvNT_6ParamsE)
        /*0008*/ 	.word	0x000000a8


	//----- nvinfo : EIATTR_FRAME_SIZE
	.align		4
.L_15:
        /*000c*/ 	.byte	0x04, 0x11
        /*000e*/ 	.short	(.L_17 - .L_16)
	.align		4
.L_16:
        /*0010*/ 	.word	index@(_ZN7cutlass13device_kernelINS_4gemm6kernel13GemmUniversalIN4cute5tupleIJiiiiEEENS1_10collective13CollectiveMmaINS1_34MainloopSm90TmaGmmaWarpSpecializedILi4ENS5_IJNS4_1CILi1EEENSA_ILi2EEESB_EEENS1_35KernelTmaWarpSpecializedCooperativeEEENS5_IJNSA_ILi256EEESG_NSA_ILi128EEEEEENS_10tfloat32_tENS5_IJlSB_lEEESJ_SK_NS4_8TiledMMAINS4_8MMA_AtomIJNS4_4SM904GMMA30MMA_64x256x8_F32TF32TF32_SS_TNILNSO_7ScaleInE1ELSQ_1EEEEEENS4_6LayoutINS5_IJSC_SB_SB_EEENS5_IJSB_NSA_ILi0EEESV_EEEEENS5_IJNS4_10UnderscoreESY_SY_EEEEENS4_23SM90_TMA_LOAD_MULTICASTENS4_14ComposedLayoutINS4_7SwizzleILi3ELi4ELi3EEENS4_18smem_ptr_flag_bitsILi32EEENST_INS5_IJNSA_ILi8EEENSA_ILi32EEEEEENS5_IJS18_SB_EEEEEEEvNS4_8identityENS4_13SM90_TMA_LOADES1C_vS1D_EENS_8epilogue10collective6detail29Sm90TmaWarpSpecializedAdapterINS1H_15DefaultEpilogueISJ_SK_SK_NS1G_6thread17LinearCombinationISJ_Li1EffLNS1L_9ScaleType4KindE0ELNS_15FloatRoundStyleE2ESJ_EENS1_15EpilogueDefaultEEEEEvvEEEEvNT_6ParamsE)
        /*0014*/ 	.word	0x000017e0


	//----- nvinfo : EIATTR_MIN_STACK_SIZE
	.align		4
.L_17:
        /*0018*/ 	.byte	0x04, 0x12
        /*001a*/ 	.short	(.L_19 - .L_18)
	.align		4
.L_18:
        /*001c*/ 	.word	index@(_ZN7cutlass13device_kernelINS_4gemm6kernel13GemmUniversalIN4cute5tupleIJiiiiEEENS1_10collective13CollectiveMmaINS1_34MainloopSm90TmaGmmaWarpSpecializedILi4ENS5_IJNS4_1CILi1EEENSA_ILi2EEESB_EEENS1_35KernelTmaWarpSpecializedCooperativeEEENS5_IJNSA_ILi256EEESG_NSA_ILi128EEEEEENS_10tfloat32_tENS5_IJlSB_lEEESJ_SK_NS4_8TiledMMAINS4_8MMA_AtomIJNS4_4SM904GMMA30MMA_64x256x8_F32TF32TF32_SS_TNILNSO_7ScaleInE1ELSQ_1EEEEEENS4_6LayoutINS5_IJSC_SB_SB_EEENS5_IJSB_NSA_ILi0EEESV_EEEEENS5_IJNS4_10UnderscoreESY_SY_EEEEENS4_23SM90_TMA_LOAD_MULTICASTENS4_14ComposedLayoutINS4_7SwizzleILi3ELi4ELi3EEENS4_18smem_ptr_flag_bitsILi32EEENST_INS5_IJNSA_ILi8EEENSA_ILi32EEEEEENS5_IJS18_SB_EEEEEEEvNS4_8identityENS4_13SM90_TMA_LOADES1C_vS1D_EENS_8epilogue10collective6detail29Sm90TmaWarpSpecializedAdapterINS1H_15DefaultEpilogueISJ_SK_SK_NS1G_6thread17LinearCombinationISJ_Li1EffLNS1L_9ScaleType4KindE0ELNS_15FloatRoundStyleE2ESJ_EENS1_15EpilogueDefaultEEEEEvvEEEEvNT_6ParamsE)
        /*0020*/ 	.word	0x000017e0
.L_19:


//--------------------- .nv.compat                --------------------------
	.section	.nv.compat,"",@"SHT_CUDA_COMPAT_INFO"
	.align	4
        /*0000*/ 	.byte	0x02, 0x09, 0x01, 0x00, 0x02, 0x02, 0x04, 0x00, 0x02, 0x05, 0x05, 0x00, 0x03, 0x07, 0x01, 0x01
        /*0010*/ 	.byte	0x02, 0x03, 0x01, 0x00, 0x02, 0x06, 0x01, 0x00, 0x04, 0x0b, 0x08, 0x00, 0x00, 0x00, 0x00, 0x00
        /*0020*/ 	.byte	0x00, 0x00, 0x00, 0x00


//--------------------- .nv.info._ZN7cutlass13device_kernelINS_4gemm6kernel13GemmUniversalIN4cute5tupleIJiiiiEEENS1_10collective13CollectiveMmaINS1_34MainloopSm90TmaGmmaWarpSpecializedILi4ENS5_IJNS4_1CILi1EEENSA_ILi2EEESB_EEENS1_35KernelTmaWarpSpecializedCooperativeEEENS5_IJNSA_ILi256EEESG_NSA_ILi128EEEEEENS_10tfloat32_tENS5_IJlSB_lEEESJ_SK_NS4_8TiledMMAINS4_8MMA_AtomIJNS4_4SM904GMMA30MMA_64x256x8_F32TF32TF32_SS_TNILNSO_7ScaleInE1ELSQ_1EEEEEENS4_6LayoutINS5_IJSC_SB_SB_EEENS5_IJSB_NSA_ILi0EEESV_EEEEENS5_IJNS4_10UnderscoreESY_SY_EEEEENS4_23SM90_TMA_LOAD_MULTICASTENS4_14ComposedLayoutINS4_7SwizzleILi3ELi4ELi3EEENS4_18smem_ptr_flag_bitsILi32EEENST_INS5_IJNSA_ILi8EEENSA_ILi32EEEEEENS5_IJS18_SB_EEEEEEEvNS4_8identityENS4_13SM90_TMA_LOADES1C_vS1D_EENS_8epilogue10collective6detail29Sm90TmaWarpSpecializedAdapterINS1H_15DefaultEpilogueISJ_SK_SK_NS1G_6thread17LinearCombinationISJ_Li1EffLNS1L_9ScaleType4KindE0ELNS_15FloatRoundStyleE2ESJ_EENS1_15EpilogueDefaultEEEEEvvEEEEvNT_6ParamsE --------------------------
	.section	.nv.info._ZN7cutlass13device_kernelINS_4gemm6kernel13GemmUniversalIN4cute5tupleIJiiiiEEENS1_10collective13CollectiveMmaINS1_34MainloopSm90TmaGmmaWarpSpecializedILi4ENS5_IJNS4_1CILi1EEENSA_ILi2EEESB_EEENS1_35KernelTmaWarpSpecializedCooperativeEEENS5_IJNSA_ILi256EEESG_NSA_ILi128EEEEEENS_10tfloat32_tENS5_IJlSB_lEEESJ_SK_NS4_8TiledMMAINS4_8MMA_AtomIJNS4_4SM904GMMA30MMA_64x256x8_F32TF32TF32_SS_TNILNSO_7ScaleInE1ELSQ_1EEEEEENS4_6LayoutINS5_IJSC_SB_SB_EEENS5_IJSB_NSA_ILi0EEESV_EEEEENS5_IJNS4_10UnderscoreESY_SY_EEEEENS4_23SM90_TMA_LOAD_MULTICASTENS4_14ComposedLayoutINS4_7SwizzleILi3ELi4ELi3EEENS4_18smem_ptr_flag_bitsILi32EEENST_INS5_IJNSA_ILi8EEENSA_ILi32EEEEEENS5_IJS18_SB_EEEEEEEvNS4_8identityENS4_13SM90_TMA_LOADES1C_vS1D_EENS_8epilogue10collective6detail29Sm90TmaWarpSpecializedAdapterINS1H_15DefaultEpilogueISJ_SK_SK_NS1G_6thread17LinearCombinationISJ_Li1EffLNS1L_9ScaleType4KindE0ELNS_15FloatRoundStyleE2ESJ_EENS1_15EpilogueDefaultEEEEEvvEEEEvNT_6ParamsE,"",@"SHT_CUDA_INFO"
	.sectionflags	@""
	.align	4


	//----- nvinfo : EIATTR_CUDA_API_VERSION
	.align		4
        /*0000*/ 	.byte	0x04, 0x37
        /*0002*/ 	.short	(.L_21 - .L_20)
.L_20:
        /*0004*/ 	.word	0x00000082


	//----- nvinfo : EIATTR_KPARAM_INFO
	.align		4
.L_21:
        /*0008*/ 	.byte	0x04, 0x17
        /*000a*/ 	.short	(.L_23 - .L_22)
.L_22:
        /*000c*/ 	.word	0x00000000
        /*0010*/ 	.short	0x0000
        /*0012*/ 	.short	0x0070
        /*0014*/ 	.byte	0x00, 0xf0, 0x01, 0x10


	//----- nvinfo : EIATTR_SPARSE_MMA_MASK
	.align		4
.L_23:
        /*0018*/ 	.byte	0x03, 0x50
        /*001a*/ 	.short	0x0000


	//----- nvinfo : EIATTR_MAXREG_COUNT
	.align		4
        /*001c*/ 	.byte	0x03, 0x1b
        /*001e*/ 	.short	0x00a8


	//----- nvinfo : EIATTR_NUM_BARRIERS
	.align		4
        /*0020*/ 	.byte	0x02, 0x4c
        /*0022*/ 	.byte	0x01
	.zero		1


	//----- nvinfo : EIATTR_EXTERNS
	.align		4
        /*0024*/ 	.byte	0x04, 0x0f
        /*0026*/ 	.short	(.L_25 - .L_24)


	//   ....[0]....
	.align		4
.L_24:
        /*0028*/ 	.word	index@(__assertfail)


	//----- nvinfo : EIATTR_ANNOTATIONS
	.align		4
.L_25:
        /*002c*/ 	.byte	0x04, 0x55
        /*002e*/ 	.short	(.L_27 - .L_26)


	//   ....[0]....
.L_26:
        /*0030*/ 	.word	0x00000001
        /*0034*/ 	.byte	0x90, 0x09, 0x00, 0x00, 0x01, 0x00, 0x00, 0x00, 0xa0, 0x09, 0x00, 0x00, 0x01, 0x00, 0x00, 0x00
        /* <DEDUP_REMOVED lines=2735> */
        /*ab34*/ 	.byte	0x10, 0x2a, 0x03, 0x00, 0x01, 0x00, 0x00, 0x00, 0x30, 0x2a, 0x03, 0x00


	//----- nvinfo : EIATTR_MERCURY_ISA_VERSION
	.align		4
.L_27:
        /*ab40*/ 	.byte	0x03, 0x5f
        /*ab42*/ 	.short	0x0101


	//----- nvinfo : EIATTR_INT_WARP_WIDE_INSTR_OFFSETS
	.align		4
        /*ab44*/ 	.byte	0x04, 0x31
        /*ab46*/ 	.short	(.L_29 - .L_28)


	//   ....[0]....
.L_28:
        /*ab48*/ 	.word	0x00000550


	//   ....[1]....
        /*ab4c*/ 	.word	0x00000600


	//   ....[2]....
        /*ab50*/ 	.word	0x000006e0


	//   ....[3]....
        /*ab54*/ 	.word	0x00020eb0


	//----- nvinfo : EIATTR_COOP_GROUP_MASK_REGIDS
	.align		4
.L_29:
        /*ab58*/ 	.byte	0x04, 0x29
        /*ab5a*/ 	.short	(.L_31 - .L_30)


	//   ....[0]....
.L_30:
        /*ab5c*/ 	.word	0xffffffff


	//   ....[1]....
        /*ab60*/ 	.word	0xffffffff


	//   ....[2]....
        /*ab64*/ 	.word	0xffffffff


	//   ....[3]....
        /*ab68*/ 	.word	0xffffffff


	//   ....[4]....
        /*ab6c*/ 	.word	0xffffffff


	//   ....[5]....
        /*ab70*/ 	.word	0xffffffff


	//----- nvinfo : EIATTR_COOP_GROUP_INSTR_OFFSETS
	.align		4
.L_31:
        /*ab74*/ 	.byte	0x04, 0x28
        /*ab76*/ 	.short	(.L_33 - .L_32)


	//   ....[0]....
.L_32:
        /*ab78*/ 	.word	0x00000070


	//   ....[1]....
        /*ab7c*/ 	.word	0x00000080


	//   ....[2]....
        /*ab80*/ 	.word	0x000001a0


	//   ....[3]....
        /*ab84*/ 	.word	0x000003c0


	//   ....[4]....
        /*ab88*/ 	.word	0x000007d0


	//   ....[5]....
        /*ab8c*/ 	.word	0x000013a0


	//----- nvinfo : EIATTR_REG_RECONFIG
	.align		4
.L_33:
        /*ab90*/ 	.byte	0x01, 0x54
	.zero		2


	//----- nvinfo : EIATTR_SYSCALL_OFFSETS
	.align		4
        /*ab94*/ 	.byte	0x04, 0x46
        /*ab96*/ 	.short	(.L_35 - .L_34)


	//   ....[0]....
.L_34:
        /*ab98*/ 	.word	0x00001550


	//----- nvinfo : EIATTR_MBARRIER_INSTR_OFFSETS
	.align		4
.L_35:
        /*ab9c*/ 	.byte	0x04, 0x39
        /*ab9e*/ 	.short	(.L_37 - .L_36)


	//   ....[0]....
.L_36:
        /*aba0*/ 	.word	0x00000320
        /*aba4*/ 	.word	0x000000ff
        /*aba8*/ 	.word	0x00000000
        /*abac*/ 	.short	0x0100
        /*abae*/ 	.byte	0x08
	.zero		1


	//   ....[1]....
        /*abb0*/ 	.word	0x00000330
        /*abb4*/ 	.word	0x000000ff
        /*abb8*/ 	.word	0x00000020
        /*abbc*/ 	.short	0x0100
        /*abbe*/ 	.byte	0x08
	.zero		1


	//   ....[2]....
        /*abc0*/ 	.word	0x00000340
        /*abc4*/ 	.word	0x000000ff
        /*abc8*/ 	.word	0x00000008
        /*abcc*/ 	.short	0x0100
        /*abce*/ 	.byte	0x08
	.zero		1


	//   ....[3]....
        /*abd0*/ 	.word	0x00000350
        /*abd4*/ 	.word	0x000000ff
        /*abd8*/ 	.word	0x00000028
        /*abdc*/ 	.short	0x0100
        /*abde*/ 	.byte	0x08
	.zero		1


	//   ....[4]....
        /*abe0*/ 	.word	0x00000360
        /*abe4*/ 	.word	0x000000ff
        /*abe8*/ 	.word	0x00000010
        /*abec*/ 	.short	0x0100
        /*abee*/ 	.byte	0x08
	.zero		1


	//   ....[5]....
        /*abf0*/ 	.word	0x00000370
        /*abf4*/ 	.word	0x000000ff
        /*abf8*/ 	.word	0x00000030
        /*abfc*/ 	.short	0x0100
        /*abfe*/ 	.byte	0x08
	.zero		1


	//   ....[6]....
        /*ac00*/ 	.word	0x00000380
        /*ac04*/ 	.word	0x000000ff
        /*ac08*/ 	.word	0x00000018
        /*ac0c*/ 	.short	0x0100
        /*ac0e*/ 	.byte	0x08
	.zero		1


	//   ....[7]....
        /*ac10*/ 	.word	0x00000390
        /*ac14*/ 	.word	0x000000ff
        /*ac18*/ 	.word	0x00000038
        /*ac1c*/ 	.short	0x0100
        /*ac1e*/ 	.byte	0x08
	.zero		1


	//   ....[8]....
        /*ac20*/ 	.word	0x00000750
        /*ac24*/ 	.word	0x000000ff
        /*ac28*/ 	.word	0x00000050
        /*ac2c*/ 	.short	0x0100
        /*ac2e*/ 	.byte	0x07
	.zero		1


	//   ....[9]....
        /*ac30*/ 	.word	0x00000780
        /*ac34*/ 	.word	0x000000ff
        /*ac38*/ 	.word	0x00000058
        /*ac3c*/ 	.short	0x0100
        /*ac3e*/ 	.byte	0x07
	.zero		1


	//   ....[10]....
        /*ac40*/ 	.word	0x00001630
        /*ac44*/ 	.word	0x00000004
        /*ac48*/ 	.word	0x00000000
        /*ac4c*/ 	.short	0x010a
        /*ac4e*/ 	.byte	0x3f
	.zero		1


	//   ....[11]....
        /*ac50*/ 	.word	0x00001670
        /*ac54*/ 	.word	0x00000004
        /*ac58*/ 	.word	0x00000000
        /*ac5c*/ 	.short	0x010a
        /*ac5e*/ 	.byte	0x3f
	.zero		1


	//   ....[12]....
        /*ac60*/ 	.word	0x00010c70
        /*ac64*/ 	.word	0x00000003
        /*ac68*/ 	.word	0x00000000
        /*ac6c*/ 	.short	0x010a
        /*ac6e*/ 	.byte	0x3f
	.zero		1


	//   ....[13]....
        /*ac70*/ 	.word	0x00010cb0
        /*ac74*/ 	.word	0x00000003
        /*ac78*/ 	.word	0x00000000
        /*ac7c*/ 	.short	0x010a
        /*ac7e*/ 	.byte	0x3f
	.zero		1


	//   ....[14]....
        /*ac80*/ 	.word	0x00020d30
        /*ac84*/ 	.word	0x00000003
        /*ac88*/ 	.word	0x00000000
        /*ac8c*/ 	.short	0x0101
        /*ac8e*/ 	.byte	0x3f
	.zero		1


	//   ....[15]....
        /*ac90*/ 	.word	0x00020f40
        /*ac94*/ 	.word	0x00000000
        /*ac98*/ 	.word	0x00000000
        /*ac9c*/ 	.short	0x0101
        /*ac9e*/ 	.byte	0x3f
	.zero		1


	//   ....[16]....
        /*aca0*/ 	.word	0x00032360
        /*aca4*/ 	.word	0x0000000f
        /*aca8*/ 	.word	0x00000020
        /*acac*/ 	.short	0x010a
        /*acae*/ 	.byte	0x3f
	.zero		1


	//   ....[17]....
        /*acb0*/ 	.word	0x000329a0
        /*acb4*/ 	.word	0x00000003
        /*acb8*/ 	.word	0x00000058
        /*acbc*/ 	.short	0x0101
        /*acbe*/ 	.byte	0x3f
	.zero		1


	//   ....[18]....
        /*acc0*/ 	.word	0x00033130
        /*acc4*/ 	.word	0x00000005
        /*acc8*/ 	.word	0x00000000
        /*accc*/ 	.short	0x010a
        /*acce*/ 	.byte	0x3f
	.zero		1


	//   ....[19]....
        /*acd0*/ 	.word	0x000331c0
        /*acd4*/ 	.word	0x00000007
        /*acd8*/ 	.word	0x00000000
        /*acdc*/ 	.short	0x010a
        /*acde*/ 	.byte	0x3f
	.zero		1


	//   ....[20]....
        /*ace0*/ 	.word	0x00033250
        /*ace4*/ 	.word	0x00000007
        /*ace8*/ 	.word	0x00000000
        /*acec*/ 	.short	0x010a
        /*acee*/ 	.byte	0x3f
	.zero		1


	//   ....[21]....
        /*acf0*/ 	.word	0x000332e0
        /*acf4*/ 	.word	0x00000003
        /*acf8*/ 	.word	0x00000000
        /*acfc*/ 	.short	0x010a
        /*acfe*/ 	.byte	0x3f
	.zero		1


	//   ....[22]....
        /*ad00*/ 	.word	0x00033340
        /*ad04*/ 	.word	0x00000004
        /*ad08*/ 	.word	0x00000000
        /*ad0c*/ 	.short	0x010a
        /*ad0e*/ 	.byte	0x3f
	.zero		1


	//   ....[23]....
        /*ad10*/ 	.word	0x00033390
        /*ad14*/ 	.word	0x00000003
        /*ad18*/ 	.word	0x00000000
        /*ad1c*/ 	.short	0x010a
        /*ad1e*/ 	.byte	0x3f
	.zero		1


	//   ....[24]....
        /*ad20*/ 	.word	0x00033460
        /*ad24*/ 	.word	0x0000000f
        /*ad28*/ 	.word	0x00000020
        /*ad2c*/ 	.short	0x010a
        /*ad2e*/ 	.byte	0x3f
	.zero		1


	//   ....[25]....
        /*ad30*/ 	.word	0x00033530
        /*ad34*/ 	.word	0x00000005
        /*ad38*/ 	.word	0x00000000
        /*ad3c*/ 	.short	0x010a
        /*ad3e*/ 	.byte	0x3f
	.zero		1


	//   ....[26]....
        /*ad40*/ 	.word	0x00033580
        /*ad44*/ 	.word	0x00000007
        /*ad48*/ 	.word	0x00000000
        /*ad4c*/ 	.short	0x010a
        /*ad4e*/ 	.byte	0x3f
	.zero		1


	//   ....[27]....
        /*ad50*/ 	.word	0x000335d0
        /*ad54*/ 	.word	0x00000007
        /*ad58*/ 	.word	0x00000000
        /*ad5c*/ 	.short	0x010a
        /*ad5e*/ 	.byte	0x3f
	.zero		1


	//----- nvinfo : EIATTR_NUM_MBARRIERS
	.align		4
.L_37:
        /*ad60*/ 	.byte	0x03, 0x38
        /*ad62*/ 	.short	0x000a


	//----- nvinfo : EIATTR_EXIT_INSTR_OFFSETS
	.align		4
        /*ad64*/ 	.byte	0x04, 0x1c
        /*ad66*/ 	.short	(.L_39 - .L_38)


	//   ....[0]....
.L_38:
        /*ad68*/ 	.word	0x00000a30


	//   ....[1]....
        /*ad6c*/ 	.word	0x000012c0


	//   ....[2]....
        /*ad70*/ 	.word	0x000319e0


	//   ....[3]....
        /*ad74*/ 	.word	0x00032000


	//   ....[4]....
        /*ad78*/ 	.word	0x00033330


	//----- nvinfo : EIATTR_MAX_THREADS
	.align		4
.L_39:
        /*ad7c*/ 	.byte	0x04, 0x05
        /*ad7e*/ 	.short	(.L_41 - .L_40)
.L_40:
        /*ad80*/ 	.word	0x00000180
        /*ad84*/ 	.word	0x00000001
        /*ad88*/ 	.word	0x00000001


	//----- nvinfo : EIATTR_CRS_STACK_SIZE
	.align		4
.L_41:
        /*ad8c*/ 	.byte	0x04, 0x1e
        /*ad8e*/ 	.short	(.L_43 - .L_42)
.L_42:
        /*ad90*/ 	.word	0x00000000


	//----- nvinfo : EIATTR_CBANK_PARAM_SIZE
	.align		4
.L_43:
        /*ad94*/ 	.byte	0x03, 0x19
        /*ad96*/ 	.short	0x0470


	//----- nvinfo : EIATTR_PARAM_CBANK
	.align		4
        /*ad98*/ 	.byte	0x04, 0x0a
        /*ad9a*/ 	.short	(.L_45 - .L_44)
	.align		4
.L_44:
        /*ad9c*/ 	.word	index@(.nv.constant0._ZN7cutlass13device_kernelINS_4gemm6kernel13GemmUniversalIN4cute5tupleIJiiiiEEENS1_10collective13CollectiveMmaINS1_34MainloopSm90TmaGmmaWarpSpecializedILi4ENS5_IJNS4_1CILi1EEENSA_ILi2EEESB_EEENS1_35KernelTmaWarpSpecializedCooperativeEEENS5_IJNSA_ILi256EEESG_NSA_ILi128EEEEEENS_10tfloat32_tENS5_IJlSB_lEEESJ_SK_NS4_8TiledMMAINS4_8MMA_AtomIJNS4_4SM904GMMA30MMA_64x256x8_F32TF32TF32_SS_TNILNSO_7ScaleInE1ELSQ_1EEEEEENS4_6LayoutINS5_IJSC_SB_SB_EEENS5_IJSB_NSA_ILi0EEESV_EEEEENS5_IJNS4_10UnderscoreESY_SY_EEEEENS4_23SM90_TMA_LOAD_MULTICASTENS4_14ComposedLayoutINS4_7SwizzleILi3ELi4ELi3EEENS4_18smem_ptr_flag_bitsILi32EEENST_INS5_IJNSA_ILi8EEENSA_ILi32EEEEEENS5_IJS18_SB_EEEEEEEvNS4_8identityENS4_13SM90_TMA_LOADES1C_vS1D_EENS_8epilogue10collective6detail29Sm90TmaWarpSpecializedAdapterINS1H_15DefaultEpilogueISJ_SK_SK_NS1G_6thread17LinearCombinationISJ_Li1EffLNS1L_9ScaleType4KindE0ELNS_15FloatRoundStyleE2ESJ_EENS1_15EpilogueDefaultEEEEEvvEEEEvNT_6ParamsE)
        /*ada0*/ 	.short	0x0210
        /*ada2*/ 	.short	0x0470


	//----- nvinfo : EIATTR_SW_WAR
	.align		4
.L_45:
        /*ada4*/ 	.byte	0x04, 0x36
        /*ada6*/ 	.short	(.L_47 - .L_46)
.L_46:
        /*ada8*/ 	.word	0x00000008
.L_47:


//--------------------- .nv.callgraph             --------------------------
	.section	.nv.callgraph,"",@"SHT_CUDA_CALLGRAPH"
	.align	4
	.sectionentsize	8
	.align		4
        /*0000*/ 	.word	0x00000000
	.align		4
        /*0004*/ 	.word	0xffffffff
	.align		4
        /*0008*/ 	.word	index@(_ZN7cutlass13device_kernelINS_4gemm6kernel13GemmUniversalIN4cute5tupleIJiiiiEEENS1_10collective13CollectiveMmaINS1_34MainloopSm90TmaGmmaWarpSpecializedILi4ENS5_IJNS4_1CILi1EEENSA_ILi2EEESB_EEENS1_35KernelTmaWarpSpecializedCooperativeEEENS5_IJNSA_ILi256EEESG_NSA_ILi128EEEEEENS_10tfloat32_tENS5_IJlSB_lEEESJ_SK_NS4_8TiledMMAINS4_8MMA_AtomIJNS4_4SM904GMMA30MMA_64x256x8_F32TF32TF32_SS_TNILNSO_7ScaleInE1ELSQ_1EEEEEENS4_6LayoutINS5_IJSC_SB_SB_EEENS5_IJSB_NSA_ILi0EEESV_EEEEENS5_IJNS4_10UnderscoreESY_SY_EEEEENS4_23SM90_TMA_LOAD_MULTICASTENS4_14ComposedLayoutINS4_7SwizzleILi3ELi4ELi3EEENS4_18smem_ptr_flag_bitsILi32EEENST_INS5_IJNSA_ILi8EEENSA_ILi32EEEEEENS5_IJS18_SB_EEEEEEEvNS4_8identityENS4_13SM90_TMA_LOADES1C_vS1D_EENS_8epilogue10collective6detail29Sm90TmaWarpSpecializedAdapterINS1H_15DefaultEpilogueISJ_SK_SK_NS1G_6thread17LinearCombinationISJ_Li1EffLNS1L_9ScaleType4KindE0ELNS_15FloatRoundStyleE2ESJ_EENS1_15EpilogueDefaultEEEEEvvEEEEvNT_6ParamsE)
	.align		4
        /*000c*/ 	.word	index@(__assertfail)
	.align		4
        /*0010*/ 	.word	0x00000000
	.align		4
        /*0014*/ 	.word	0xfffffffe
	.align		4
        /*0018*/ 	.word	0x00000000
	.align		4
        /*001c*/ 	.word	0xfffffffd
	.align		4
        /*0020*/ 	.word	0x00000000
	.align		4
        /*0024*/ 	.word	0xfffffffc


//--------------------- .nv.constant4             --------------------------
	.section	.nv.constant4,"a",@progbits
	.align	8
	.align		8
.nv.constant4:
        /*0000*/ 	.dword	__assertfail
	.align		8
        /*0008*/ 	.dword	__unnamed_1
	.align		8
        /*0010*/ 	.dword	_ZN39_INTERNAL_9948857a_4_k_cu_be61c5d8_61444cuda3std3__45__cpo5beginE
	.align		8
        /*0018*/ 	.dword	_ZN39_INTERNAL_9948857a_4_k_cu_be61c5d8_61444cuda3std3__45__cpo3endE
	.align		8
        /*0020*/ 	.dword	_ZN39_INTERNAL_9948857a_4_k_cu_be61c5d8_61444cuda3std3__45__cpo6cbeginE
	.align		8
        /*0028*/ 	.dword	_ZN39_INTERNAL_9948857a_4_k_cu_be61c5d8_61444cuda3std3__45__cpo4cendE
	.align		8
        /*0030*/ 	.dword	_ZN39_INTERNAL_9948857a_4_k_cu_be61c5d8_61444cuda3std3__441_GLOBAL__N__9948857a_4_k_cu_be61c5d8_61446ignoreE
	.align		8
        /*0038*/ 	.dword	_ZN39_INTERNAL_9948857a_4_k_cu_be61c5d8_61444cuda3std3__419piecewise_constructE
	.align		8
        /*0040*/ 	.dword	_ZN39_INTERNAL_9948857a_4_k_cu_be61c5d8_61444cuda3std3__48in_placeE
	.align		8
        /*0048*/ 	.dword	_ZN39_INTERNAL_9948857a_4_k_cu_be61c5d8_61444cuda3std6ranges3__45__cpo4swapE
	.align		8
        /*0050*/ 	.dword	_ZN39_INTERNAL_9948857a_4_k_cu_be61c5d8_61444cuda3std6ranges3__45__cpo9iter_moveE
	.align		8
        /*0058*/ 	.dword	_ZN39_INTERNAL_9948857a_4_k_cu_be61c5d8_61444cute7productE
	.align		8
        /*0060*/ 	.dword	_ZN39_INTERNAL_9948857a_4_k_cu_be61c5d8_61444cute1_E
	.align		8
        /*0068*/ 	.dword	$str$22
	.align		8
        /*0070*/ 	.dword	$str$23


//--------------------- .text._ZN7cutlass13device_kernelINS_4gemm6kernel13GemmUniversalIN4cute5tupleIJiiiiEEENS1_10collective13CollectiveMmaINS1_34MainloopSm90TmaGmmaWarpSpecializedILi4ENS5_IJNS4_1CILi1EEENSA_ILi2EEESB_EEENS1_35KernelTmaWarpSpecializedCooperativeEEENS5_IJNSA_ILi256EEESG_NSA_ILi128EEEEEENS_10tfloat32_tENS5_IJlSB_lEEESJ_SK_NS4_8TiledMMAINS4_8MMA_AtomIJNS4_4SM904GMMA30MMA_64x256x8_F32TF32TF32_SS_TNILNSO_7ScaleInE1ELSQ_1EEEEEENS4_6LayoutINS5_IJSC_SB_SB_EEENS5_IJSB_NSA_ILi0EEESV_EEEEENS5_IJNS4_10UnderscoreESY_SY_EEEEENS4_23SM90_TMA_LOAD_MULTICASTENS4_14ComposedLayoutINS4_7SwizzleILi3ELi4ELi3EEENS4_18smem_ptr_flag_bitsILi32EEENST_INS5_IJNSA_ILi8EEENSA_ILi32EEEEEENS5_IJS18_SB_EEEEEEEvNS4_8identityENS4_13SM90_TMA_LOADES1C_vS1D_EENS_8epilogue10collective6detail29Sm90TmaWarpSpecializedAdapterINS1H_15DefaultEpilogueISJ_SK_SK_NS1G_6thread17LinearCombinationISJ_Li1EffLNS1L_9ScaleType4KindE0ELNS_15FloatRoundStyleE2ESJ_EENS1_15EpilogueDefaultEEEEEvvEEEEvNT_6ParamsE --------------------------
	.section	.text._ZN7cutlass13device_kernelINS_4gemm6kernel13GemmUniversalIN4cute5tupleIJiiiiEEENS1_10collective13CollectiveMmaINS1_34MainloopSm90TmaGmmaWarpSpecializedILi4ENS5_IJNS4_1CILi1EEENSA_ILi2EEESB_EEENS1_35KernelTmaWarpSpecializedCooperativeEEENS5_IJNSA_ILi256EEESG_NSA_ILi128EEEEEENS_10tfloat32_tENS5_IJlSB_lEEESJ_SK_NS4_8TiledMMAINS4_8MMA_AtomIJNS4_4SM904GMMA30MMA_64x256x8_F32TF32TF32_SS_TNILNSO_7ScaleInE1ELSQ_1EEEEEENS4_6LayoutINS5_IJSC_SB_SB_EEENS5_IJSB_NSA_ILi0EEESV_EEEEENS5_IJNS4_10UnderscoreESY_SY_EEEEENS4_23SM90_TMA_LOAD_MULTICASTENS4_14ComposedLayoutINS4_7SwizzleILi3ELi4ELi3EEENS4_18smem_ptr_flag_bitsILi32EEENST_INS5_IJNSA_ILi8EEENSA_ILi32EEEEEENS5_IJS18_SB_EEEEEEEvNS4_8identityENS4_13SM90_TMA_LOADES1C_vS1D_EENS_8epilogue10collective6detail29Sm90TmaWarpSpecializedAdapterINS1H_15DefaultEpilogueISJ_SK_SK_NS1G_6thread17LinearCombinationISJ_Li1EffLNS1L_9ScaleType4KindE0ELNS_15FloatRoundStyleE2ESJ_EENS1_15EpilogueDefaultEEEEEvvEEEEvNT_6ParamsE,"ax",@progbits
	.align	128
.text._ZN7cutlass13device_kernelINS_4gemm6kernel13GemmUniversalIN4cute5tupleIJiiiiEEENS1_10collective13CollectiveMmaINS1_34MainloopSm90TmaGmmaWarpSpecializedILi4ENS5_IJNS4_1CILi1EEENSA_ILi2EEESB_EEENS1_35KernelTmaWarpSpecializedCooperativeEEENS5_IJNSA_ILi256EEESG_NSA_ILi128EEEEEENS_10tfloat32_tENS5_IJlSB_lEEESJ_SK_NS4_8TiledMMAINS4_8MMA_AtomIJNS4_4SM904GMMA30MMA_64x256x8_F32TF32TF32_SS_TNILNSO_7ScaleInE1ELSQ_1EEEEEENS4_6LayoutINS5_IJSC_SB_SB_EEENS5_IJSB_NSA_ILi0EEESV_EEEEENS5_IJNS4_10UnderscoreESY_SY_EEEEENS4_23SM90_TMA_LOAD_MULTICASTENS4_14ComposedLayoutINS4_7SwizzleILi3ELi4ELi3EEENS4_18smem_ptr_flag_bitsILi32EEENST_INS5_IJNSA_ILi8EEENSA_ILi32EEEEEENS5_IJS18_SB_EEEEEEEvNS4_8identityENS4_13SM90_TMA_LOADES1C_vS1D_EENS_8epilogue10collective6detail29Sm90TmaWarpSpecializedAdapterINS1H_15DefaultEpilogueISJ_SK_SK_NS1G_6thread17LinearCombinationISJ_Li1EffLNS1L_9ScaleType4KindE0ELNS_15FloatRoundStyleE2ESJ_EENS1_15EpilogueDefaultEEEEEvvEEEEvNT_6ParamsE:
        .type           _ZN7cutlass13device_kernelINS_4gemm6kernel13GemmUniversalIN4cute5tupleIJiiiiEEENS1_10collective13CollectiveMmaINS1_34MainloopSm90TmaGmmaWarpSpecializedILi4ENS5_IJNS4_1CILi1EEENSA_ILi2EEESB_EEENS1_35KernelTmaWarpSpecializedCooperativeEEENS5_IJNSA_ILi256EEESG_NSA_ILi128EEEEEENS_10tfloat32_tENS5_IJlSB_lEEESJ_SK_NS4_8TiledMMAINS4_8MMA_AtomIJNS4_4SM904GMMA30MMA_64x256x8_F32TF32TF32_SS_TNILNSO_7ScaleInE1ELSQ_1EEEEEENS4_6LayoutINS5_IJSC_SB_SB_EEENS5_IJSB_NSA_ILi0EEESV_EEEEENS5_IJNS4_10UnderscoreESY_SY_EEEEENS4_23SM90_TMA_LOAD_MULTICASTENS4_14ComposedLayoutINS4_7SwizzleILi3ELi4ELi3EEENS4_18smem_ptr_flag_bitsILi32EEENST_INS5_IJNSA_ILi8EEENSA_ILi32EEEEEENS5_IJS18_SB_EEEEEEEvNS4_8identityENS4_13SM90_TMA_LOADES1C_vS1D_EENS_8epilogue10collective6detail29Sm90TmaWarpSpecializedAdapterINS1H_15DefaultEpilogueISJ_SK_SK_NS1G_6thread17LinearCombinationISJ_Li1EffLNS1L_9ScaleType4KindE0ELNS_15FloatRoundStyleE2ESJ_EENS1_15EpilogueDefaultEEEEEvvEEEEvNT_6ParamsE,@function
        .size           _ZN7cutlass13device_kernelINS_4gemm6kernel13GemmUniversalIN4cute5tupleIJiiiiEEENS1_10collective13CollectiveMmaINS1_34MainloopSm90TmaGmmaWarpSpecializedILi4ENS5_IJNS4_1CILi1EEENSA_ILi2EEESB_EEENS1_35KernelTmaWarpSpecializedCooperativeEEENS5_IJNSA_ILi256EEESG_NSA_ILi128EEEEEENS_10tfloat32_tENS5_IJlSB_lEEESJ_SK_NS4_8TiledMMAINS4_8MMA_AtomIJNS4_4SM904GMMA30MMA_64x256x8_F32TF32TF32_SS_TNILNSO_7ScaleInE1ELSQ_1EEEEEENS4_6LayoutINS5_IJSC_SB_SB_EEENS5_IJSB_NSA_ILi0EEESV_EEEEENS5_IJNS4_10UnderscoreESY_SY_EEEEENS4_23SM90_TMA_LOAD_MULTICASTENS4_14ComposedLayoutINS4_7SwizzleILi3ELi4ELi3EEENS4_18smem_ptr_flag_bitsILi32EEENST_INS5_IJNSA_ILi8EEENSA_ILi32EEEEEENS5_IJS18_SB_EEEEEEEvNS4_8identityENS4_13SM90_TMA_LOADES1C_vS1D_EENS_8epilogue10collective6detail29Sm90TmaWarpSpecializedAdapterINS1H_15DefaultEpilogueISJ_SK_SK_NS1G_6thread17LinearCombinationISJ_Li1EffLNS1L_9ScaleType4KindE0ELNS_15FloatRoundStyleE2ESJ_EENS1_15EpilogueDefaultEEEEEvvEEEEvNT_6ParamsE,(.L_x_579 - _ZN7cutlass13device_kernelINS_4gemm6kernel13GemmUniversalIN4cute5tupleIJiiiiEEENS1_10collective13CollectiveMmaINS1_34MainloopSm90TmaGmmaWarpSpecializedILi4ENS5_IJNS4_1CILi1EEENSA_ILi2EEESB_EEENS1_35KernelTmaWarpSpecializedCooperativeEEENS5_IJNSA_ILi256EEESG_NSA_ILi128EEEEEENS_10tfloat32_tENS5_IJlSB_lEEESJ_SK_NS4_8TiledMMAINS4_8MMA_AtomIJNS4_4SM904GMMA30MMA_64x256x8_F32TF32TF32_SS_TNILNSO_7ScaleInE1ELSQ_1EEEEEENS4_6LayoutINS5_IJSC_SB_SB_EEENS5_IJSB_NSA_ILi0EEESV_EEEEENS5_IJNS4_10UnderscoreESY_SY_EEEEENS4_23SM90_TMA_LOAD_MULTICASTENS4_14ComposedLayoutINS4_7SwizzleILi3ELi4ELi3EEENS4_18smem_ptr_flag_bitsILi32EEENST_INS5_IJNSA_ILi8EEENSA_ILi32EEEEEENS5_IJS18_SB_EEEEEEEvNS4_8identityENS4_13SM90_TMA_LOADES1C_vS1D_EENS_8epilogue10collective6detail29Sm90TmaWarpSpecializedAdapterINS1H_15DefaultEpilogueISJ_SK_SK_NS1G_6thread17LinearCombinationISJ_Li1EffLNS1L_9ScaleType4KindE0ELNS_15FloatRoundStyleE2ESJ_EENS1_15EpilogueDefaultEEEEEvvEEEEvNT_6ParamsE)
        .other          _ZN7cutlass13device_kernelINS_4gemm6kernel13GemmUniversalIN4cute5tupleIJiiiiEEENS1_10collective13CollectiveMmaINS1_34MainloopSm90TmaGmmaWarpSpecializedILi4ENS5_IJNS4_1CILi1EEENSA_ILi2EEESB_EEENS1_35KernelTmaWarpSpecializedCooperativeEEENS5_IJNSA_ILi256EEESG_NSA_ILi128EEEEEENS_10tfloat32_tENS5_IJlSB_lEEESJ_SK_NS4_8TiledMMAINS4_8MMA_AtomIJNS4_4SM904GMMA30MMA_64x256x8_F32TF32TF32_SS_TNILNSO_7ScaleInE1ELSQ_1EEEEEENS4_6LayoutINS5_IJSC_SB_SB_EEENS5_IJSB_NSA_ILi0EEESV_EEEEENS5_IJNS4_10UnderscoreESY_SY_EEEEENS4_23SM90_TMA_LOAD_MULTICASTENS4_14ComposedLayoutINS4_7SwizzleILi3ELi4ELi3EEENS4_18smem_ptr_flag_bitsILi32EEENST_INS5_IJNSA_ILi8EEENSA_ILi32EEEEEENS5_IJS18_SB_EEEEEEEvNS4_8identityENS4_13SM90_TMA_LOADES1C_vS1D_EENS_8epilogue10collective6detail29Sm90TmaWarpSpecializedAdapterINS1H_15DefaultEpilogueISJ_SK_SK_NS1G_6thread17LinearCombinationISJ_Li1EffLNS1L_9ScaleType4KindE0ELNS_15FloatRoundStyleE2ESJ_EENS1_15EpilogueDefaultEEEEEvvEEEEvNT_6ParamsE,@"STO_CUDA_ENTRY STV_DEFAULT"
_ZN7cutlass13device_kernelINS_4gemm6kernel13GemmUniversalIN4cute5tupleIJiiiiEEENS1_10collective13CollectiveMmaINS1_34MainloopSm90TmaGmmaWarpSpecializedILi4ENS5_IJNS4_1CILi1EEENSA_ILi2EEESB_EEENS1_35KernelTmaWarpSpecializedCooperativeEEENS5_IJNSA_ILi256EEESG_NSA_ILi128EEEEEENS_10tfloat32_tENS5_IJlSB_lEEESJ_SK_NS4_8TiledMMAINS4_8MMA_AtomIJNS4_4SM904GMMA30MMA_64x256x8_F32TF32TF32_SS_TNILNSO_7ScaleInE1ELSQ_1EEEEEENS4_6LayoutINS5_IJSC_SB_SB_EEENS5_IJSB_NSA_ILi0EEESV_EEEEENS5_IJNS4_10UnderscoreESY_SY_EEEEENS4_23SM90_TMA_LOAD_MULTICASTENS4_14ComposedLayoutINS4_7SwizzleILi3ELi4ELi3EEENS4_18smem_ptr_flag_bitsILi32EEENST_INS5_IJNSA_ILi8EEENSA_ILi32EEEEEENS5_IJS18_SB_EEEEEEEvNS4_8identityENS4_13SM90_TMA_LOADES1C_vS1D_EENS_8epilogue10collective6detail29Sm90TmaWarpSpecializedAdapterINS1H_15DefaultEpilogueISJ_SK_SK_NS1G_6thread17LinearCombinationISJ_Li1EffLNS1L_9ScaleType4KindE0ELNS_15FloatRoundStyleE2ESJ_EENS1_15EpilogueDefaultEEEEEvvEEEEvNT_6ParamsE:
[----:B------:R-:W0:Y:S02]  /*0000*/  LDC R1, c[0x0][0x28] ;  /* 0x00000a00ff017b82 */ /* 0x000e240000000800 */
[----:B0-----:R-:W-:Y:S01]  /*0010*/  VIADD R1, R1, 0xffffe820 ;  /* 0xffffe82001017836 */ /* 0x001fe20000000000 */
[----:B------:R-:W0:Y:S01]  /*0020*/  S2R R5, SR_TID.X ;  /* 0x0000000000057919 */ /* 0x000e220000002100 */
[----:B------:R-:W-:Y:S01]  /*0030*/  ELECT P0, URZ, PT ;  /* 0x00000000003f782f */ /* 0x000fe20003800000 */
[----:B------:R-:W-:Y:S01]  /*0040*/  BSSY B0, `(.L_x_0) ;  /* 0x0000015000007945 */ /* 0x000fe20003800000 */
[--C-:B0-----:R-:W-:Y:S02]  /*0050*/  SHF.R.U32.HI R0, RZ, 0x5, R5.reuse ;  /* 0x00000005ff007819 */ /* 0x101fe40000011605 */
[----:B------:R-:W-:-:S03]  /*0060*/  SHF.R.U32.HI R2, RZ, 0x7, R5 ;  /* 0x00000007ff027819 */ /* 0x000fc60000011605 */
[----:B------:R-:W0:Y:S04]  /*0070*/  SHFL.IDX PT, R3, R0, RZ, 0x1f ;  /* 0x00001fff00037589 */ /* 0x000e2800000e0000 */
[----:B------:R-:W1:Y:S01]  /*0080*/  SHFL.IDX PT, R2, R2, RZ, 0x1f ;  /* 0x00001fff02027589 */ /* 0x000e6200000e0000 */
[----:B0-----:R-:W-:Y:S02]  /*0090*/  R2UR UR9, R3 ;  /* 0x00000000030972ca */ /* 0x001fe400000e0000 */
[----:B-1----:R-:W-:-:S11]  /*00a0*/  R2UR UR5, R2 ;  /* 0x00000000020572ca */ /* 0x002fd600000e0000 */
[----:B------:R-:W-:Y:S02]  /*00b0*/  USHF.R.S32.HI UR4, URZ, 0x1f, UR9 ;  /* 0x0000001f3f047899 */ /* 0x000fe40008011409 */
[----:B------:R-:W-:Y:S02]  /*00c0*/  ISETP.NE.OR P0, PT, RZ, UR9, !P0 ;  /* 0x00000009ff007c0c */ /* 0x000fe4000c705670 */
[----:B------:R-:W-:-:S04]  /*00d0*/  ULEA.HI UR4, UR4, UR9, URZ, 0x2 ;  /* 0x0000000904047291 */ /* 0x000fc8000f8f103f */
[----:B------:R-:W-:-:S04]  /*00e0*/  ULOP3.LUT UR4, UR4, 0xfffffffc, URZ, 0xc0, !UPT ;  /* 0xfffffffc04047892 */ /* 0x000fc8000f8ec03f */
[----:B------:R-:W-:-:S03]  /*00f0*/  UIADD3 UR9, UR9, -UR4, URZ ;  /* 0x8000000409097290 */ /* 0x000fc6000fffe03f */
[----:B------:R-:W-:Y:S09]  /*0100*/  @P0 BRA `(.L_x_1) ;  /* 0x0000000000200947 */ /* 0x000ff20003800000 */
[----:B------:R-:W-:Y:S02]  /*0110*/  ULDC.64 UR6, c[0x0][0x198] ;  /* 0x0000660000067ab9 */ /* 0x000fe40000000a00 */
[----:B------:R-:W-:Y:S02]  /*0120*/  UIADD3 UR10, UP0, UR6, 0xf0, URZ ;  /* 0x000000f0060a7890 */ /* 0x000fe4000ff1e03f */
[----:B------:R-:W-:Y:S02]  /*0130*/  UIADD3 UR6, UP1, UR6, 0x1f0, URZ ;  /* 0x000001f006067890 */ /* 0x000fe4000ff3e03f */
[----:B------:R-:W-:Y:S02]  /*0140*/  UIADD3.X UR11, URZ, UR7, URZ, UP0, !UPT ;  /* 0x000000073f0b7290 */ /* 0x000fe400087fe43f */
[----:B------:R-:W-:-:S07]  /*0150*/  UIADD3.X UR7, URZ, UR7, URZ, UP1, !UPT ;  /* 0x000000073f077290 */ /* 0x000fce0008ffe43f */
[----:B------:R0:W-:Y:S02]  /*0160*/  UTMACCTL.PF [UR10] ;  /* 0x000000000a0079b9 */ /* 0x0001e40008040000 */
[----:B------:R0:W-:Y:S02]  /*0170*/  UTMACCTL.PF [UR6] ;  /* 0x00000000060079b9 */ /* 0x0001e40008040000 */
[----:B0-----:R-:W-:Y:S01]  /*0180*/  NOP ;  /* 0x0000000000007918 */ /* 0x001fe20000000000 */
.L_x_1:
[----:B------:R-:W-:Y:S05]  /*0190*/  BSYNC B0 ;  /* 0x0000000000007941 */ /* 0x000fea0003800000 */
.L_x_0:
[----:B------:R-:W0:Y:S01]  /*01a0*/  SHFL.IDX PT, R2, R0, RZ, 0x1f ;  /* 0x00001fff00027589 */ /* 0x000e2200000e0000 */
[----:B------:R-:W-:Y:S01]  /*01b0*/  UISETP.NE.AND UP0, UPT, UR9, 0x3, UPT ;  /* 0x000000030900788c */ /* 0x000fe2000bf05270 */
[----:B------:R-:W-:Y:S01]  /*01c0*/  ISETP.NE.AND P2, PT, RZ, UR5, PT ;  /* 0x00000005ff007c0c */ /* 0x000fe2000bf45270 */
[----:B------:R-:W-:Y:S02]  /*01d0*/  UIADD3 UR16, UR5, -0x1, URZ ;  /* 0xffffffff05107890 */ /* 0x000fe4000fffe03f */
[----:B------:R-:W-:Y:S02]  /*01e0*/  UISETP.EQ.OR UP0, UPT, UR9, URZ, !UP0 ;  /* 0x0000003f0900728c */ /* 0x000fe4000c702670 */
[----:B------:R-:W-:Y:S02]  /*01f0*/  UISETP.GE.U32.AND UP1, UPT, UR16, 0x2, UPT ;  /* 0x000000021000788c */ /* 0x000fe4000bf26070 */
[----:B------:R-:W-:-:S04]  /*0200*/  UISETP.EQ.AND UP0, UPT, UR5, URZ, UP0 ;  /* 0x0000003f0500728c */ /* 0x000fc80008702270 */
[----:B------:R-:W-:-:S04]  /*0210*/  USEL UR37, URZ, 0x1, !UP0 ;  /* 0x000000013f257887 */ /* 0x000fc8000c000000 */
[----:B------:R-:W-:Y:S01]  /*0220*/  USEL UR37, UR37, 0x2, UP1 ;  /* 0x0000000225257887 */ /* 0x000fe20008800000 */
[----:B0-----:R-:W-:-:S13]  /*0230*/  ISETP.NE.AND P0, PT, R2, RZ, PT ;  /* 0x000000ff0200720c */ /* 0x001fda0003f05270 */
[----:B------:R-:W-:Y:S05]  /*0240*/  @P0 BRA `(.L_x_2) ;  /* 0x0000000000580947 */ /* 0x000fea0003800000 */
[----:B------:R-:W0:Y:S01]  /*0250*/  S2UR UR8, SR_CgaCtaId ;  /* 0x00000000000879c3 */ /* 0x000e220000008800 */
[----:B------:R-:W-:Y:S01]  /*0260*/  UMOV UR4, 0x400 ;  /* 0x0000040000047882 */ /* 0x000fe20000000000 */
[----:B------:R-:W-:Y:S01]  /*0270*/  UMOV UR5, 0x1 ;  /* 0x0000000100057882 */ /* 0x000fe20000000000 */
[----:B------:R-:W-:Y:S01]  /*0280*/  UMOV UR6, 0x4 ;  /* 0x0000000400067882 */ /* 0x000fe20000000000 */
[----:B------:R-:W-:Y:S01]  /*0290*/  ELECT P0, URZ, PT ;  /* 0x00000000003f782f */ /* 0x000fe20003800000 */
[----:B------:R-:W-:-:S04]  /*02a0*/  UIADD3 UR6, -UR6, 0x100000, URZ ;  /* 0x0010000006067890 */ /* 0x000fc8000fffe13f */
[----:B------:R-:W-:Y:S02]  /*02b0*/  USHF.L.U32 UR7, UR6, 0xb, URZ ;  /* 0x0000000b06077899 */ /* 0x000fe4000800063f */
[----:B------:R-:W-:Y:S02]  /*02c0*/  USHF.L.U32 UR6, UR6, 0x1, URZ ;  /* 0x0000000106067899 */ /* 0x000fe4000800063f */
[----:B0-----:R-:W-:Y:S02]  /*02d0*/  ULEA UR8, UR8, UR4, 0x18 ;  /* 0x0000000408087291 */ /* 0x001fe4000f8ec03f */
[----:B------:R-:W-:-:S04]  /*02e0*/  UIADD3 UR4, -UR5, 0x100000, URZ ;  /* 0x0010000005047890 */ /* 0x000fc8000fffe13f */
[----:B------:R-:W-:Y:S02]  /*02f0*/  USHF.L.U32 UR5, UR4, 0xb, URZ ;  /* 0x0000000b04057899 */ /* 0x000fe4000800063f */
[----:B------:R-:W-:Y:S01]  /*0300*/  USHF.L.U32 UR4, UR4, 0x1, URZ ;  /* 0x0000000104047899 */ /* 0x000fe2000800063f */
[----:B------:R-:W0:Y:S11]  /*0310*/  FENCE.VIEW.ASYNC.S ;  /* 0x00000000000073c6 */ /* 0x000e360000000000 */
[----:B0-----:R0:W1:Y:S01]  /*0320*/  SYNCS.EXCH.64 URZ, [UR8], UR4 ;  /* 0x00000004083f75b2 */ /* 0x0010620008000100 */
[----:B------:R0:W2:Y:S01]  /*0330*/  SYNCS.EXCH.64 URZ, [UR8+0x20], UR6 ;  /* 0x00002006083f75b2 */ /* 0x0000a20008000100 */
[----:B------:R0:W3:Y:S01]  /*0340*/  SYNCS.EXCH.64 URZ, [UR8+0x8], UR4 ;  /* 0x00000804083f75b2 */ /* 0x0000e20008000100 */
[----:B------:R0:W4:Y:S01]  /*0350*/  SYNCS.EXCH.64 URZ, [UR8+0x28], UR6 ;  /* 0x00002806083f75b2 */ /* 0x0001220008000100 */
[----:B------:R0:W0:Y:S01]  /*0360*/  SYNCS.EXCH.64 URZ, [UR8+0x10], UR4 ;  /* 0x00001004083f75b2 */ /* 0x0000220008000100 */
[----:B------:R0:W0:Y:S01]  /*0370*/  SYNCS.EXCH.64 URZ, [UR8+0x30], UR6 ;  /* 0x00003006083f75b2 */ /* 0x0000220008000100 */
[----:B------:R0:W0:Y:S01]  /*0380*/  SYNCS.EXCH.64 URZ, [UR8+0x18], UR4 ;  /* 0x00001804083f75b2 */ /* 0x0000220008000100 */
[----:B------:R0:W0:Y:S01]  /*0390*/  SYNCS.EXCH.64 URZ, [UR8+0x38], UR6 ;  /* 0x00003806083f75b2 */ /* 0x0000220008000100 */
[----:B------:R-:W-:Y:S01]  /*03a0*/  NOP ;  /* 0x0000000000007918 */ /* 0x000fe20000000000 */
.L_x_2:
[----:B------:R-:W5:Y:S01]  /*03b0*/  S2UR UR10, SR_CTAID.Y ;  /* 0x00000000000a79c3 */ /* 0x000f620000002600 */
[----:B------:R-:W1:Y:S01]  /*03c0*/  SHFL.IDX PT, R0, R0, RZ, 0x1f ;  /* 0x00001fff00007589 */ /* 0x000e6200000e0000 */
[----:B------:R-:W-:Y:S02]  /*03d0*/  SHF.R.S32.HI R3, RZ, 0x1f, R5 ;  /* 0x0000001fff037819 */ /* 0x000fe40000011405 */
[----:B------:R-:W-:Y:S02]  /*03e0*/  ELECT P0, URZ, PT ;  /* 0x00000000003f782f */ /* 0x000fe40003800000 */
[----:B------:R-:W-:Y:S01]  /*03f0*/  SHF.R.S32.HI R7, RZ, 0x1f, R2 ;  /* 0x0000001fff077819 */ /* 0x000fe20000011402 */
[----:B0-----:R-:W-:Y:S01]  /*0400*/  ULDC UR4, c[0x0][0x154] ;  /* 0x0000550000047ab9 */ /* 0x001fe20000000800 */
[----:B------:R-:W-:Y:S01]  /*0410*/  LEA.HI R3, R3, R5, RZ, 0x7 ;  /* 0x0000000503037211 */ /* 0x000fe200078f38ff */
[----:B------:R-:W-:Y:S01]  /*0420*/  ULDC UR11, c[0x0][0x148] ;  /* 0x00005200000b7ab9 */ /* 0x000fe20000000800 */
[----:B------:R-:W0:Y:S01]  /*0430*/  S2UR UR13, SR_CTAID.X ;  /* 0x00000000000d79c3 */ /* 0x000e220000002500 */
[----:B------:R-:W-:Y:S01]  /*0440*/  LEA.HI R7, R7, R2, RZ, 0x2 ;  /* 0x0000000207077211 */ /* 0x000fe200078f10ff */
[----:B------:R-:W-:Y:S01]  /*0450*/  NOP ;  /* 0x0000000000007918 */ /* 0x000fe20000000000 */
[----:B------:R-:W-:Y:S01]  /*0460*/  LOP3.LUT R3, R3, 0xffffff80, RZ, 0xc0, !PT ;  /* 0xffffff8003037812 */ /* 0x000fe200078ec0ff */
[----:B------:R-:W-:Y:S01]  /*0470*/  NOP ;  /* 0x0000000000007918 */ /* 0x000fe20000000000 */
[----:B------:R-:W-:-:S03]  /*0480*/  LOP3.LUT R7, R7, 0x3ffffffc, RZ, 0xc0, !PT ;  /* 0x3ffffffc07077812 */ /* 0x000fc600078ec0ff */
[----:B------:R-:W-:Y:S02]  /*0490*/  IMAD.IADD R3, R5, 0x1, -R3 ;  /* 0x0000000105037824 */ /* 0x000fe400078e0a03 */
[----:B------:R-:W-:Y:S01]  /*04a0*/  IMAD.IADD R2, R2, 0x1, -R7 ;  /* 0x0000000102027824 */ /* 0x000fe200078e0a07 */
[----:B-----5:R-:W-:Y:S02]  /*04b0*/  I2FP.F32.U32 R4, UR10 ;  /* 0x0000000a00047c45 */ /* 0x020fe40008201000 */
[----:B-1----:R-:W-:Y:S02]  /*04c0*/  ISETP.NE.OR P0, PT, R0, RZ, !P0 ;  /* 0x000000ff0000720c */ /* 0x002fe40004705670 */
[----:B------:R-:W-:Y:S01]  /*04d0*/  SHF.R.S32.HI R0, RZ, 0x1f, R3 ;  /* 0x0000001fff007819 */ /* 0x000fe20000011403 */
[----:B------:R-:W-:Y:S01]  /*04e0*/  FMUL R8, R4, UR4 ;  /* 0x0000000404087c20 */ /* 0x000fe20008400000 */
[----:B------:R-:W-:Y:S01]  /*04f0*/  ULDC UR4, c[0x0][0x150] ;  /* 0x0000540000047ab9 */ /* 0x000fe20000000800 */
[----:B0-----:R-:W-:-:S02]  /*0500*/  I2FP.F32.U32 R4, UR13 ;  /* 0x0000000d00047c45 */ /* 0x001fc40008201000 */
[----:B------:R-:W-:Y:S02]  /*0510*/  LEA.HI R0, R0, R3, RZ, 0x3 ;  /* 0x0000000300007211 */ /* 0x000fe400078f18ff */
[----:B------:R-:W0:Y:S01]  /*0520*/  F2I.U32.TRUNC.NTZ R8, R8 ;  /* 0x0000000800087305 */ /* 0x000e22000020f000 */
[----:B------:R-:W-:Y:S01]  /*0530*/  FMUL R6, R4, UR4 ;  /* 0x0000000404067c20 */ /* 0x000fe20008400000 */
[--C-:B------:R-:W-:Y:S02]  /*0540*/  SHF.R.S32.HI R4, RZ, 0x3, R0.reuse ;  /* 0x00000003ff047819 */ /* 0x100fe40000011400 */
[----:B------:R-:W-:Y:S01]  /*0550*/  VOTEU.ALL UP0, P0 ;  /* 0x00000000003f7886 */ /* 0x000fe20000000000 */
[----:B------:R-:W-:Y:S01]  /*0560*/  SHF.R.S32.HI R5, RZ, 0x1f, R0 ;  /* 0x0000001fff057819 */ /* 0x000fe20000011400 */
[----:B------:R-:W-:Y:S01]  /*0570*/  UMOV UR4, 0x20 ;  /* 0x0000002000047882 */ /* 0x000fe20000000000 */
[----:B------:R-:W1:Y:S01]  /*0580*/  LDC R0, c[0x0][0x140] ;  /* 0x00005000ff007b82 */ /* 0x000e620000000800 */
[----:B------:R-:W5:Y:S01]  /*0590*/  F2I.U32.TRUNC.NTZ R6, R6 ;  /* 0x0000000600067305 */ /* 0x000f62000020f000 */
[----:B------:R-:W-:Y:S01]  /*05a0*/  LEA.HI R5, R5, R4, RZ, 0x2 ;  /* 0x0000000405057211 */ /* 0x000fe200078f10ff */
[----:B------:R-:W-:Y:S01]  /*05b0*/  @!UP0 UMOV UR7, 0x400 ;  /* 0x0000040000078882 */ /* 0x000fe20000000000 */
[----:B------:R-:W-:-:S04]  /*05c0*/  @!UP0 UIADD3 UR4, -UR4, 0x100000, URZ ;  /* 0x0010000004048890 */ /* 0x000fc8000fffe13f */
[----:B------:R-:W-:Y:S02]  /*05d0*/  @!UP0 USHF.L.U32 UR5, UR4, 0xb, URZ ;  /* 0x0000000b04058899 */ /* 0x000fe4000800063f */
[----:B------:R-:W-:Y:S01]  /*05e0*/  @!UP0 USHF.L.U32 UR4, UR4, 0x1, URZ ;  /* 0x0000000104048899 */ /* 0x000fe2000800063f */
[----:B------:R-:W-:Y:S01]  /*05f0*/  LOP3.LUT R5, R5, 0xfffffffc, RZ, 0xc0, !PT ;  /* 0xfffffffc05057812 */ /* 0x000fe200078ec0ff */
[----:B------:R-:W-:Y:S01]  /*0600*/  VOTEU.ALL UP1, P0 ;  /* 0x00000000003f7886 */ /* 0x000fe20000020000 */
[----:B------:R-:W2:Y:S01]  /*0610*/  @!UP0 S2UR UR8, SR_CgaCtaId ;  /* 0x00000000000889c3 */ /* 0x000ea20000008800 */
[----:B0-----:R-:W-:Y:S02]  /*0620*/  R2UR UR12, R8 ;  /* 0x00000000080c72ca */ /* 0x001fe400000e0000 */
[----:B------:R-:W-:Y:S02]  /*0630*/  IADD3 R5, R4, -R5, RZ ;  /* 0x8000000504057210 */ /* 0x000fe40007ffe0ff */
[----:B-----5:R-:W-:-:S03]  /*0640*/  R2UR UR6, R6 ;  /* 0x00000000060672ca */ /* 0x020fc600000e0000 */
[----:B------:R-:W-:-:S06]  /*0650*/  IMAD R2, R2, 0x4, R5 ;  /* 0x0000000402027824 */ /* 0x000fcc00078e0205 */
[----:B------:R-:W-:Y:S01]  /*0660*/  UIADD3 UR12, -UR12, URZ, URZ ;  /* 0x0000003f0c0c7290 */ /* 0x000fe2000fffe13f */
[----:B------:R-:W-:Y:S02]  /*0670*/  SHF.L.U32 R5, R2, 0x2, RZ ;  /* 0x0000000202057819 */ /* 0x000fe400000006ff */
[----:B-1----:R-:W-:Y:S01]  /*0680*/  ISETP.EQ.U32.AND P3, PT, R0, 0x1, PT ;  /* 0x000000010000780c */ /* 0x002fe20003f62070 */
[----:B------:R-:W-:Y:S01]  /*0690*/  UIMAD UR14, UR11, UR12, UR10 ;  /* 0x0000000c0b0e72a4 */ /* 0x000fe2000f8e020a */
[----:B------:R-:W-:Y:S01]  /*06a0*/  LOP3.LUT R152, R2, 0xc, R5, 0x78, !PT ;  /* 0x0000000c02987812 */ /* 0x000fe200078e7805 */
[----:B------:R-:W-:Y:S02]  /*06b0*/  UIADD3 UR6, -UR6, URZ, URZ ;  /* 0x0000003f06067290 */ /* 0x000fe4000fffe13f */
[----:B--2---:R-:W-:Y:S02]  /*06c0*/  @!UP0 ULEA UR7, UR8, UR7, 0x18 ;  /* 0x0000000708078291 */ /* 0x004fe4000f8ec03f */
[----:B------:R-:W-:Y:S01]  /*06d0*/  ISETP.NE.AND P1, PT, R152, UR14, PT ;  /* 0x0000000e98007c0c */ /* 0x000fe2000bf25270 */
[----:B------:R-:W-:Y:S01]  /*06e0*/  VOTEU.ALL UP0, P0 ;  /* 0x00000000003f7886 */ /* 0x000fe20000000000 */
[----:B------:R-:W-:Y:S01]  /*06f0*/  ULDC UR8, c[0x0][0x144] ;  /* 0x0000510000087ab9 */ /* 0x000fe20000000800 */
[----:B------:R-:W-:Y:S01]  /*0700*/  LOP3.LUT P0, RZ, R3, 0x7, RZ, 0xc0, !PT ;  /* 0x0000000703ff7812 */ /* 0x000fe2000780c0ff */
[----:B------:R-:W-:-:S03]  /*0710*/  UIMAD UR8, UR8, UR6, UR13 ;  /* 0x00000006080872a4 */ /* 0x000fc6000f8e020d */
[----:B------:R-:W-:-:S03]  /*0720*/  ISETP.LT.U32.AND P0, PT, R152, 0x2, !P0 ;  /* 0x000000029800780c */ /* 0x000fc60004701070 */
[----:B------:R-:W-:Y:S01]  /*0730*/  ISETP.EQ.OR P1, PT, RZ, UR8, !P1 ;  /* 0x00000008ff007c0c */ /* 0x000fe2000cf22670 */
[----:B------:R-:W0:Y:S02]  /*0740*/  FENCE.VIEW.ASYNC.S ;  /* 0x00000000000073c6 */ /* 0x000e240000000000 */
[----:B0-----:R0:W1:Y:S01]  /*0750*/  @!UP0 SYNCS.EXCH.64 URZ, [UR7+0x50], UR4 ;  /* 0x00005004073f85b2 */ /* 0x0010620008000100 */
[----:B------:R-:W-:-:S04]  /*0760*/  PLOP3.LUT P0, PT, P0, P1, PT, 0x80, 0x0 ;  /* 0x000000000000781c */ /* 0x000fc80000703070 */
[----:B------:R-:W-:Y:S01]  /*0770*/  P2R R17, PR, RZ, 0x1 ;  /* 0x00000001ff117803 */ /* 0x000fe20000000000 */
[----:B------:R0:W2:Y:S01]  /*0780*/  @!UP1 SYNCS.EXCH.64 URZ, [UR7+0x58], UR4 ;  /* 0x00005804073f95b2 */ /* 0x0000a20008000100 */
[----:B------:R-:W-:Y:S01]  /*0790*/  NOP ;  /* 0x0000000000007918 */ /* 0x000fe20000000000 */
[----:B------:R-:W-:Y:S06]  /*07a0*/  @!P3 BRA `(.L_x_3) ;  /* 0x000000000008b947 */ /* 0x000fec0003800000 */
[----:B-1234-:R-:W-:Y:S01]  /*07b0*/  UCGABAR_ARV ;  /* 0x00000000000079c7 */ /* 0x01efe20008000000 */
[----:B------:R-:W-:Y:S05]  /*07c0*/  BRA `(.L_x_4) ;  /* 0x0000000000047947 */ /* 0x000fea0003800000 */
.L_x_3:
[----:B-1234-:R-:W-:Y:S01]  /*07d0*/  NOP ;  /* 0x0000000000007918 */ /* 0x01efe20000000000 */
.L_x_4:
[----:B0-----:R-:W-:Y:S01]  /*07e0*/  ULDC UR4, c[0x0][0x65c] ;  /* 0x0001970000047ab9 */ /* 0x001fe20000000800 */
[----:B------:R-:W-:Y:S01]  /*07f0*/  UMOV UR5, URZ ;  /* 0x0000003f00057c82 */ /* 0x000fe20008000000 */
[----:B------:R-:W-:-:S03]  /*0800*/  UISETP.NE.AND UP0, UPT, UR4, 0x1, UPT ;  /* 0x000000010400788c */ /* 0x000fc6000bf05270 */
[----:B------:R-:W-:Y:S01]  /*0810*/  UMOV UR4, UR13 ;  /* 0x0000000d00047c82 */ /* 0x000fe20008000000 */
[----:B------:R-:W-:Y:S02]  /*0820*/  UP2UR UR38, UPR, URZ, 0x1 ;  /* 0x000000013f267883 */ /* 0x000fe40008000000 */
[----:B------:R-:W-:Y:S02]  /*0830*/  PLOP3.LUT P0, PT, PT, PT, UP0, 0x80, 0x0 ;  /* 0x000000000000781c */ /* 0x000fe40003f0f008 */
[----:B------:R-:W-:Y:S02]  /*0840*/  PLOP3.LUT P1, PT, PT, PT, UP0, 0x80, 0x0 ;  /* 0x000000000000781c */ /* 0x000fe40003f2f008 */
[----:B------:R-:W-:Y:S01]  /*0850*/  PLOP3.LUT P5, PT, PT, PT, UP0, 0x80, 0x0 ;  /* 0x000000000000781c */ /* 0x000fe20003faf008 */
[----:B------:R-:W-:Y:S01]  /*0860*/  @UP0 ULDC UR14, c[0x0][0x10] ;  /* 0x00000400000e0ab9 */ /* 0x000fe20000000800 */
[----:B------:R-:W-:Y:S01]  /*0870*/  @UP0 UMOV UR6, UR10 ;  /* 0x0000000a00060c82 */ /* 0x000fe20008000000 */
[----:B------:R-:W-:Y:S01]  /*0880*/  @UP0 UMOV UR7, URZ ;  /* 0x0000003f00070c82 */ /* 0x000fe20008000000 */
[----:B------:R-:W-:Y:S01]  /*0890*/  PLOP3.LUT P4, PT, PT, PT, UP0, 0x80, 0x0 ;  /* 0x000000000000781c */ /* 0x000fe20003f8f008 */
[----:B------:R-:W-:-:S03]  /*08a0*/  @UP0 UIMAD.WIDE.U32 UR14, UR13, UR14, UR6 ;  /* 0x0000000e0d0e02a5 */ /* 0x000fc6000f8e0006 */
[----:B------:R-:W-:Y:S01]  /*08b0*/  @!UP0 ULDC UR7, c[0x0][0xc] ;  /* 0x0000030000078ab9 */ /* 0x000fe20000000800 */
[----:B------:R-:W-:Y:S01]  /*08c0*/  @UP0 UMOV UR6, URZ ;  /* 0x0000003f00060c82 */ /* 0x000fe20008000000 */
[----:B------:R-:W-:Y:S01]  /*08d0*/  @!UP0 UIMAD.WIDE.U32 UR4, UR10, UR7, UR4 ;  /* 0x000000070a0482a5 */ /* 0x000fe2000f8e0004 */
[----:B------:R-:W-:Y:S01]  /*08e0*/  IMAD.U32 R2, RZ, RZ, UR14 ;  /* 0x0000000eff027e24 */ /* 0x000fe2000f8e00ff */
[----:B------:R-:W-:Y:S02]  /*08f0*/  @UP0 UIADD3 UR6, UR15, UR6, URZ ;  /* 0x000000060f060290 */ /* 0x000fe4000fffe03f */
[----:B------:R-:W-:Y:S02]  /*0900*/  IMAD.U32 R3, RZ, RZ, UR15 ;  /* 0x0000000fff037e24 */ /* 0x000fe4000f8e00ff */
[----:B------:R-:W-:Y:S01]  /*0910*/  @P0 MOV R7, R2 ;  /* 0x0000000200070202 */ /* 0x000fe20000000f00 */
[----:B------:R-:W-:Y:S01]  /*0920*/  IMAD.U32 R2, RZ, RZ, UR4 ;  /* 0x00000004ff027e24 */ /* 0x000fe2000f8e00ff */
[----:B------:R-:W-:Y:S01]  /*0930*/  MOV R3, UR5 ;  /* 0x0000000500037c02 */ /* 0x000fe20008000f00 */
[----:B------:R-:W-:-:S02]  /*0940*/  IMAD.U32 R5, RZ, RZ, UR5 ;  /* 0x00000005ff057e24 */ /* 0x000fc4000f8e00ff */
[----:B------:R-:W-:Y:S01]  /*0950*/  @P1 IMAD.U32 R6, RZ, RZ, UR6 ;  /* 0x00000006ff061e24 */ /* 0x000fe2000f8e00ff */
[----:B------:R-:W-:Y:S01]  /*0960*/  @!P4 MOV R7, R2 ;  /* 0x000000020007c202 */ /* 0x000fe20000000f00 */
[----:B------:R-:W-:Y:S02]  /*0970*/  @!P5 IMAD.MOV.U32 R6, RZ, RZ, R5 ;  /* 0x000000ffff06d224 */ /* 0x000fe400078e0005 */
[----:B------:R-:W-:-:S03]  /*0980*/  IMAD.U32 R4, RZ, RZ, UR4 ;  /* 0x00000004ff047e24 */ /* 0x000fc6000f8e00ff */
[----:B------:R0:W-:Y:S04]  /*0990*/  STL [R1+0x204], R6 ;  /* 0x0002040601007387 */ /* 0x0001e80000100800 */
[----:B------:R0:W-:Y:S01]  /*09a0*/  STL [R1+0x208], R7 ;  /* 0x0002080701007387 */ /* 0x0001e20000100800 */
[----:B------:R-:W-:Y:S05]  /*09b0*/  @!P3 BRA `(.L_x_5) ;  /* 0x00000000000cb947 */ /* 0x000fea0003800000 */
[----:B------:R-:W-:Y:S01]  /*09c0*/  UCGABAR_WAIT ;  /* 0x0000000000007dc7 */ /* 0x000fe20008000000 */
[----:B------:R-:W-:Y:S01]  /*09d0*/  CCTL.IVALL ;  /* 0x00000000ff00798f */ /* 0x000fe20002000000 */
[----:B------:R-:W-:Y:S05]  /*09e0*/  BRA `(.L_x_6) ;  /* 0x0000000000047947 */ /* 0x000fea0003800000 */
.L_x_5:
[----:B------:R-:W-:Y:S06]  /*09f0*/  BAR.SYNC.DEFER_BLOCKING 0x0 ;  /* 0x0000000000007b1d */ /* 0x000fec0000010000 */
.L_x_6:
[----:B------:R-:W-:Y:S05]  /*0a00*/  @!P2 BRA `(.L_x_7) ;  /* 0x0000030c00f8a947 */ /* 0x000fea0003800000 */
[----:B------:R-:W-:-:S06]  /*0a10*/  UISETP.GT.U32.AND UP0, UPT, UR16, 0x1, UPT ;  /* 0x000000011000788c */ /* 0x000fcc000bf04070 */
[----:B------:R-:W-:-:S13]  /*0a20*/  PLOP3.LUT P0, PT, PT, PT, UP0, 0x80, 0x0 ;  /* 0x000000000000781c */ /* 0x000fda0003f0f008 */
[----:B------:R-:W-:Y:S05]  /*0a30*/  @P0 EXIT ;  /* 0x000000000000094d */ /* 0x000fea0003800000 */
[----:B------:R-:W-:Y:S01]  /*0a40*/  ULDC.64 UR4, c[0x0][0x650] ;  /* 0x0001940000047ab9 */ /* 0x000fe20000000a00 */
[----:B------:R-:W-:Y:S01]  /*0a50*/  UMOV UR40, 0xffffffff ;  /* 0xffffffff00287882 */ /* 0x000fe20000000000 */
[----:B------:R-:W-:Y:S01]  /*0a60*/  ISETP.GE.U32.AND P0, PT, R7, UR4, PT ;  /* 0x0000000407007c0c */ /* 0x000fe2000bf06070 */
[----:B------:R-:W-:Y:S01]  /*0a70*/  UMOV UR41, 0xffffffff ;  /* 0xffffffff00297882 */ /* 0x000fe20000000000 */
[----:B------:R-:W-:Y:S01]  /*0a80*/  UMOV UR42, 0xffffffff ;  /* 0xffffffff002a7882 */ /* 0x000fe20000000000 */
[----:B------:R-:W-:Y:S02]  /*0a90*/  PRMT R0, RZ, 0x7610, R0 ;  /* 0x00007610ff007816 */ /* 0x000fe40000000000 */
[----:B------:R-:W-:-:S13]  /*0aa0*/  ISETP.GE.U32.AND.EX P0, PT, R6, UR5, PT, P0 ;  /* 0x0000000506007c0c */ /* 0x000fda000bf06100 */
[----:B------:R-:W-:Y:S05]  /*0ab0*/  @P0 BRA `(.L_x_8) ;  /* 0x0000000400480947 */ /* 0x000fea0003800000 */
[----:B------:R-:W-:Y:S01]  /*0ac0*/  ULDC.64 UR16, c[0x0][0x628] ;  /* 0x00018a0000107ab9 */ /* 0x000fe20000000a00 */
[C---:B------:R-:W-:Y:S01]  /*0ad0*/  R2UR UR19, R7.reuse ;  /* 0x00000000071372ca */ /* 0x040fe200000e0000 */
[----:B------:R-:W-:Y:S01]  /*0ae0*/  ULDC UR18, c[0x0][0x630] ;  /* 0x00018c0000127ab9 */ /* 0x000fe20000000800 */
[----:B------:R-:W-:Y:S02]  /*0af0*/  ISETP.NE.U32.AND P0, PT, RZ, UR16, PT ;  /* 0x00000010ff007c0c */ /* 0x000fe4000bf05070 */
[----:B------:R-:W-:Y:S02]  /*0b00*/  R2UR UR4, R7 ;  /* 0x00000000070472ca */ /* 0x000fe400000e0000 */
[----:B------:R-:W-:Y:S02]  /*0b10*/  ISETP.NE.AND.EX P0, PT, RZ, UR17, PT, P0 ;  /* 0x00000011ff007c0c */ /* 0x000fe4000bf05300 */
[----:B------:R-:W-:-:S11]  /*0b20*/  R2UR UR5, R6 ;  /* 0x00000000060572ca */ /* 0x000fd600000e0000 */
[----:B------:R-:W-:Y:S05]  /*0b30*/  @!P0 BRA `(.L_x_9) ;  /* 0x0000000000308947 */ /* 0x000fea0003800000 */
[----:B------:R-:W-:Y:S01]  /*0b40*/  R2UR UR4, R7 ;  /* 0x00000000070472ca */ /* 0x000fe200000e0000 */
[----:B------:R-:W-:Y:S01]  /*0b50*/  ULDC UR9, c[0x0][0x634] ;  /* 0x00018d0000097ab9 */ /* 0x000fe20000000800 */
[----:B------:R-:W-:-:S11]  /*0b60*/  R2UR UR13, R6 ;  /* 0x00000000060d72ca */ /* 0x000fd600000e0000 */
[----:B------:R-:W-:-:S04]  /*0b70*/  UIADD3 UR9, UP0, UR4, UR9, URZ ;  /* 0x0000000904097290 */ /* 0x000fc8000ff1e03f */
[----:B------:R-:W-:-:S04]  /*0b80*/  UIADD3.X UR13, URZ, UR13, URZ, UP0, !UPT ;  /* 0x0000000d3f0d7290 */ /* 0x000fc800087fe43f */
[----:B------:R-:W-:-:S04]  /*0b90*/  UIMAD.WIDE.U32 UR4, UR13, UR16, URZ ;  /* 0x000000100d0472a5 */ /* 0x000fc8000f8e003f */
[----:B------:R-:W-:Y:S02]  /*0ba0*/  UIMAD.WIDE.U32 UR6, UP0, UR9, UR17, UR4 ;  /* 0x00000011090672a5 */ /* 0x000fe4000f800004 */
[----:B------:R-:W-:Y:S02]  /*0bb0*/  UIMAD.WIDE.U32 UR4, UR9, UR16, URZ ;  /* 0x00000010090472a5 */ /* 0x000fe4000f8e003f */
[----:B------:R-:W-:Y:S02]  /*0bc0*/  UIADD3.X UR15, URZ, URZ, URZ, UP0, !UPT ;  /* 0x0000003f3f0f7290 */ /* 0x000fe400087fe43f */
[----:B------:R-:W-:Y:S01]  /*0bd0*/  UIADD3 URZ, UP0, UR5, UR6, URZ ;  /* 0x00000006053f7290 */ /* 0x000fe2000ff1e03f */
[----:B------:R-:W-:-:S03]  /*0be0*/  UMOV UR14, UR7 ;  /* 0x00000007000e7c82 */ /* 0x000fc60008000000 */
[----:B------:R-:W-:-:S12]  /*0bf0*/  UIMAD.WIDE.U32.X UR4, UR13, UR17, UR14, UP0 ;  /* 0x000000110d0472a5 */ /* 0x000fd800080e040e */
.L_x_9:
[----:B------:R-:W-:Y:S01]  /*0c00*/  USHF.R.U64 UR42, UR4, UR18, UR5 ;  /* 0x00000012042a7299 */ /* 0x000fe20008001205 */
[----:B------:R-:W-:Y:S01]  /*0c10*/  R2UR UR7, R6 ;  /* 0x00000000060772ca */ /* 0x000fe200000e0000 */
[----:B------:R-:W-:Y:S02]  /*0c20*/  USHF.R.U32.HI UR4, URZ, UR18, UR5 ;  /* 0x000000123f047299 */ /* 0x000fe40008011605 */
[----:B------:R-:W-:Y:S01]  /*0c30*/  UIADD3 UR5, UP0, URZ, -UR42, URZ ;  /* 0x8000002a3f057290 */ /* 0x000fe2000ff1e03f */
[----:B------:R-:W-:Y:S01]  /*0c40*/  ULDC.64 UR14, c[0x0][0x620] ;  /* 0x00018800000e7ab9 */ /* 0x000fe20000000a00 */
[----:B------:R-:W-:Y:S02]  /*0c50*/  UMOV UR6, UR19 ;  /* 0x0000001300067c82 */ /* 0x000fe40008000000 */
[----:B------:R-:W-:Y:S01]  /*0c60*/  UIADD3.X UR4, URZ, ~UR4, URZ, UP0, !UPT ;  /* 0x800000043f047290 */ /* 0x000fe200087fe43f */
[----:B------:R-:W-:Y:S01]  /*0c70*/  ULDC UR9, c[0x0][0x618] ;  /* 0x0001860000097ab9 */ /* 0x000fe20000000800 */
[----:B------:R-:W-:-:S02]  /*0c80*/  UIMAD UR12, UR11, UR12, UR10 ;  /* 0x0000000c0b0c72a4 */ /* 0x000fc4000f8e020a */
[----:B------:R-:W-:Y:S02]  /*0c90*/  UIMAD UR4, UR4, UR14, URZ ;  /* 0x0000000e040472a4 */ /* 0x000fe4000f8e023f */
[----:B------:R-:W-:Y:S02]  /*0ca0*/  UIMAD.WIDE.U32 UR6, UR5, UR14, UR6 ;  /* 0x0000000e050672a5 */ /* 0x000fe4000f8e0006 */
[----:B------:R-:W-:Y:S01]  /*0cb0*/  UIMAD UR4, UR5, UR15, UR4 ;  /* 0x0000000f050472a4 */ /* 0x000fe2000f8e0204 */
[----:B------:R-:W-:Y:S01]  /*0cc0*/  ULDC UR10, c[0x0][0x608] ;  /* 0x00018200000a7ab9 */ /* 0x000fe20000000800 */
[----:B------:R-:W-:Y:S02]  /*0cd0*/  ULDC UR18, c[0x0][0x658] ;  /* 0x0001960000127ab9 */ /* 0x000fe40000000800 */
[----:B------:R-:W-:Y:S01]  /*0ce0*/  UIADD3 UR7, UR7, UR4, URZ ;  /* 0x0000000407077290 */ /* 0x000fe2000fffe03f */
[----:B------:R-:W-:Y:S02]  /*0cf0*/  UMOV UR11, 0xffffffff ;  /* 0xffffffff000b7882 */ /* 0x000fe40000000000 */
[----:B------:R-:W-:Y:S01]  /*0d00*/  ULDC.64 UR4, c[0x0][0x640] ;  /* 0x0001900000047ab9 */ /* 0x000fe20000000a00 */
[----:B------:R-:W-:Y:S01]  /*0d10*/  USHF.R.U64 UR16, UR6, UR9, UR7 ;  /* 0x0000000906107299 */ /* 0x000fe20008001207 */
[----:B------:R-:W-:Y:S01]  /*0d20*/  ISETP.NE.U32.AND P0, PT, RZ, UR4, PT ;  /* 0x00000004ff007c0c */ /* 0x000fe2000bf05070 */
[----:B------:R-:W-:-:S02]  /*0d30*/  USHF.R.U32.HI UR7, URZ, UR9, UR7 ;  /* 0x000000093f077299 */ /* 0x000fc40008011607 */
[----:B------:R-:W-:Y:S01]  /*0d40*/  USHF.L.U32 UR6, UR11, UR18, URZ ;  /* 0x000000120b067299 */ /* 0x000fe2000800063f */
[----:B------:R-:W-:Y:S01]  /*0d50*/  ISETP.NE.AND.EX P0, PT, RZ, UR5, PT, P0 ;  /* 0x00000005ff007c0c */ /* 0x000fe2000bf05300 */
[----:B------:R-:W-:Y:S02]  /*0d60*/  USHF.R.U64 UR22, UR16, UR10, UR7 ;  /* 0x0000000a10167299 */ /* 0x000fe40008001207 */
[----:B------:R-:W-:Y:S02]  /*0d70*/  USHF.R.U32.HI UR7, URZ, UR10, UR7 ;  /* 0x0000000a3f077299 */ /* 0x000fe40008011607 */
[----:B------:R-:W-:Y:S02]  /*0d80*/  UISETP.NE.AND UP1, UPT, UR38, URZ, UPT ;  /* 0x0000003f2600728c */ /* 0x000fe4000bf25270 */
[----:B------:R-:W-:Y:S01]  /*0d90*/  USHF.R.U64 UR23, UR22, UR18, UR7 ;  /* 0x0000001216177299 */ /* 0x000fe20008001207 */
[----:B------:R-:W-:Y:S01]  /*0da0*/  ULDC UR17, c[0x0][0x600] ;  /* 0x0001800000117ab9 */ /* 0x000fe20000000800 */
[----:B------:R-:W-:-:S02]  /*0db0*/  ULOP3.LUT UR13, URZ, UR6, URZ, 0x33, !UPT ;  /* 0x000000063f0d7292 */ /* 0x000fc4000f8e333f */
[----:B------:R-:W-:Y:S02]  /*0dc0*/  UIADD3 UR15, UR17, -0x1, URZ ;  /* 0xffffffff110f7890 */ /* 0x000fe4000fffe03f */
[----:B------:R-:W-:Y:S02]  /*0dd0*/  USEL UR12, UR8, UR12, !UP1 ;  /* 0x0000000c080c7287 */ /* 0x000fe4000c800000 */
[----:B------:R-:W-:Y:S01]  /*0de0*/  USHF.R.U32.HI UR7, URZ, UR18, UR7 ;  /* 0x000000123f077299 */ /* 0x000fe20008011607 */
[----:B------:R-:W-:Y:S01]  /*0df0*/  ULDC UR19, c[0x0][0x648] ;  /* 0x0001920000137ab9 */ /* 0x000fe20000000800 */
[----:B------:R-:W-:Y:S01]  /*0e00*/  ULDC UR20, c[0x0][0x638] ;  /* 0x00018e0000147ab9 */ /* 0x000fe20000000800 */
[----:B------:R-:W-:Y:S01]  /*0e10*/  UMOV UR21, 0x1 ;  /* 0x0000000100157882 */ /* 0x000fe20000000000 */
[----:B------:R-:W-:Y:S01]  /*0e20*/  UMOV UR6, UR23 ;  /* 0x0000001700067c82 */ /* 0x000fe20008000000 */
[----:B------:R-:W-:Y:S07]  /*0e30*/  @!P0 BRA `(.L_x_10) ;  /* 0x0000000000308947 */ /* 0x000fee0003800000 */
[----:B------:R-:W-:Y:S02]  /*0e40*/  ULDC UR10, c[0x0][0x64c] ;  /* 0x00019300000a7ab9 */ /* 0x000fe40000000800 */
        /* <DEDUP_REMOVED lines=8> */
[----:B------:R-:W-:-:S07]  /*0ed0*/  UIMAD.WIDE.U32.X UR4, UR14, UR5, UR10, UP0 ;  /* 0x000000050e0472a5 */ /* 0x000fce00080e040a */
[----:B------:R-:W-:Y:S01]  /*0ee0*/  UMOV UR6, UR4 ;  /* 0x0000000400067c82 */ /* 0x000fe20008000000 */
[----:B------:R-:W-:-:S05]  /*0ef0*/  UMOV UR7, UR5 ;  /* 0x0000000500077c82 */ /* 0x000fca0008000000 */
.L_x_10:
[----:B------:R-:W-:Y:S01]  /*0f00*/  USHF.R.U64 UR5, UR6, UR19, UR7 ;  /* 0x0000001306057299 */ /* 0x000fe20008001207 */
[----:B------:R-:W-:Y:S01]  /*0f10*/  IMAD.MOV.U32 R0, RZ, RZ, 0x1 ;  /* 0x00000001ff007424 */ /* 0x000fe200078e00ff */
[----:B------:R-:W-:Y:S02]  /*0f20*/  USHF.L.U32 UR4, UR21, UR18, URZ ;  /* 0x0000001215047299 */ /* 0x000fe4000800063f */
[----:B------:R-:W-:Y:S02]  /*0f30*/  ULOP3.LUT UR13, UR22, UR13, URZ, 0xc0, !UPT ;  /* 0x0000000d160d7292 */ /* 0x000fe4000f8ec03f */
[----:B------:R-:W-:Y:S02]  /*0f40*/  UIADD3 UR6, -UR5, URZ, URZ ;  /* 0x0000003f05067290 */ /* 0x000fe4000fffe13f */
[----:B------:R-:W-:Y:S02]  /*0f50*/  UIMAD UR13, UR4, UR5, UR13 ;  /* 0x00000005040d72a4 */ /* 0x000fe4000f8e020d */
[----:B------:R-:W-:-:S02]  /*0f60*/  ULOP3.LUT UR15, UR16, UR15, URZ, 0xc0, !UPT ;  /* 0x0000000f100f7292 */ /* 0x000fc4000f8ec03f */
[----:B------:R-:W-:Y:S01]  /*0f70*/  UIMAD UR4, UR6, UR20, UR23 ;  /* 0x00000014060472a4 */ /* 0x000fe2000f8e0217 */
[----:B------:R-:W-:Y:S01]  /*0f80*/  ULDC UR5, c[0x0][0x610] ;  /* 0x0001840000057ab9 */ /* 0x000fe20000000800 */
[----:B------:R-:W-:Y:S02]  /*0f90*/  UISETP.NE.AND UP0, UPT, UR38, URZ, UPT ;  /* 0x0000003f2600728c */ /* 0x000fe4000bf05270 */
[----:B------:R-:W-:Y:S02]  /*0fa0*/  UIMAD UR12, UR13, UR5, UR12 ;  /* 0x000000050d0c72a4 */ /* 0x000fe4000f8e020c */
[----:B------:R-:W-:-:S04]  /*0fb0*/  UIMAD UR4, UR4, UR17, UR15 ;  /* 0x00000011040472a4 */ /* 0x000fc8000f8e020f */
[----:B------:R-:W-:Y:S02]  /*0fc0*/  USEL UR41, UR4, UR12, !UP0 ;  /* 0x0000000c04297287 */ /* 0x000fe4000c000000 */
[----:B------:R-:W-:-:S12]  /*0fd0*/  USEL UR40, UR12, UR4, !UP0 ;  /* 0x000000040c287287 */ /* 0x000fd8000c000000 */
.L_x_8:
[----:B------:R-:W-:-:S08]  /*0fe0*/  NOP ;  /* 0x0000000000007918 */ /* 0x000fd00000000000 */
[----:B------:R-:W1:Y:S02]  /*0ff0*/  USETMAXREG.TRY_ALLOC.CTAPOOL UP0, 0xf0 ;  /* 0x000000f0000079c8 */ /* 0x000e640008000600 */
[----:B-1----:R-:W-:-:S13]  /*1000*/  PLOP3.LUT P0, PT, PT, PT, UP0, 0x80, 0x0 ;  /* 0x000000000000781c */ /* 0x002fda0003f0f008 */
[----:B------:R-:W-:Y:S05]  /*1010*/  @!P0 BRA `(.L_x_8) ;  /* 0xfffffffc00f08947 */ /* 0x000fea000383ffff */
[----:B------:R-:W-:Y:S01]  /*1020*/  ULDC.64 UR4, c[0x0][0x598] ;  /* 0x0001660000047ab9 */ /* 0x000fe20000000a00 */
[----:B------:R-:W-:Y:S01]  /*1030*/  ULDC.64 UR44, c[0x0][0x208] ;  /* 0x00008200002c7ab9 */ /* 0x000fe20000000a00 */
[----:B------:R-:W-:-:S04]  /*1040*/  ISETP.NE.U32.AND P0, PT, RZ, UR4, PT ;  /* 0x00000004ff007c0c */ /* 0x000fc8000bf05070 */
[----:B------:R-:W-:-:S13]  /*1050*/  ISETP.NE.AND.EX P0, PT, RZ, UR5, PT, P0 ;  /* 0x00000005ff007c0c */ /* 0x000fda000bf05300 */
[----:B------:R-:W-:Y:S05]  /*1060*/  @!P0 BRA `(.L_x_11) ;  /* 0x00000000001c8947 */ /* 0x000fea0003800000 */
[----:B------:R-:W1:Y:S02]  /*1070*/  LDC.64 R2, c[0x0][0x598] ;  /* 0x00016600ff027b82 */ /* 0x000e640000000a00 */
[----:B-1----:R-:W2:Y:S02]  /*1080*/  LDG.E.64 R2, desc[UR44][R2.64] ;  /* 0x0000002c02027981 */ /* 0x002ea4000c1e1b00 */
[----:B--2---:R-:W-:-:S04]  /*1090*/  ISETP.NE.U32.AND P0, PT, R2, RZ, PT ;  /* 0x000000ff0200720c */ /* 0x004fc80003f05070 */
[----:B------:R-:W-:-:S13]  /*10a0*/  ISETP.NE.AND.EX P0, PT, R3, RZ, PT, P0 ;  /* 0x000000ff0300720c */ /* 0x000fda0003f05300 */
[----:B------:R-:W-:Y:S05]  /*10b0*/  @!P0 BRA `(.L_x_11) ;  /* 0x0000000000088947 */ /* 0x000fea0003800000 */
[----:B------:R1:W5:Y:S01]  /*10c0*/  LD.E R2, desc[UR44][R2.64] ;  /* 0x0000002c02027980 */ /* 0x000362000c101900 */
[----:B------:R-:W-:Y:S05]  /*10d0*/  BRA `(.L_x_12) ;  /* 0x0000000000247947 */ /* 0x000fea0003800000 */
.L_x_11:
[----:B------:R-:W-:Y:S02]  /*10e0*/  ULDC.64 UR4, c[0x0][0x588] ;  /* 0x0001620000047ab9 */ /* 0x000fe40000000a00 */
[----:B------:R-:W-:-:S04]  /*10f0*/  ISETP.NE.U32.AND P0, PT, RZ, UR4, PT ;  /* 0x00000004ff007c0c */ /* 0x000fc8000bf05070 */
[----:B------:R-:W-:-:S13]  /*1100*/  ISETP.NE.AND.EX P0, PT, RZ, UR5, PT, P0 ;  /* 0x00000005ff007c0c */ /* 0x000fda000bf05300 */
[----:B------:R-:W-:Y:S05]  /*1110*/  @!P0 BRA `(.L_x_13) ;  /* 0x00000000000c8947 */ /* 0x000fea0003800000 */
[----:B------:R-:W1:Y:S02]  /*1120*/  LDC.64 R2, c[0x0][0x588] ;  /* 0x00016200ff027b82 */ /* 0x000e640000000a00 */
[----:B-1----:R2:W5:Y:S01]  /*1130*/  LDG.E R2, desc[UR44][R2.64] ;  /* 0x0000002c02027981 */ /* 0x002562000c1e1900 */
[----:B------:R-:W-:Y:S05]  /*1140*/  BRA `(.L_x_12) ;  /* 0x0000000000087947 */ /* 0x000fea0003800000 */
.L_x_13:
[----:B------:R-:W-:Y:S02]  /*1150*/  ULDC UR4, c[0x0][0x580] ;  /* 0x0001600000047ab9 */ /* 0x000fe40000000800 */
[----:B------:R-:W-:-:S07]  /*1160*/  MOV R2, UR4 ;  /* 0x0000000400027c02 */ /* 0x000fce0008000f00 */
.L_x_12:
[----:B------:R-:W-:Y:S02]  /*1170*/  ULDC.64 UR4, c[0x0][0x5a0] ;  /* 0x0001680000047ab9 */ /* 0x000fe40000000a00 */
[----:B------:R-:W-:-:S04]  /*1180*/  ISETP.NE.U32.AND P0, PT, RZ, UR4, PT ;  /* 0x00000004ff007c0c */ /* 0x000fc8000bf05070 */
[----:B------:R-:W-:-:S13]  /*1190*/  ISETP.NE.AND.EX P0, PT, RZ, UR5, PT, P0 ;  /* 0x00000005ff007c0c */ /* 0x000fda000bf05300 */
[----:B------:R-:W-:Y:S05]  /*11a0*/  @!P0 BRA `(.L_x_14) ;  /* 0x00000000001c8947 */ /* 0x000fea0003800000 */
[----:B------:R-:W3:Y:S02]  /*11b0*/  LDC.64 R4, c[0x0][0x5a0] ;  /* 0x00016800ff047b82 */ /* 0x000ee40000000a00 */
[----:B---3--:R-:W3:Y:S02]  /*11c0*/  LDG.E.64 R4, desc[UR44][R4.64] ;  /* 0x0000002c04047981 */ /* 0x008ee4000c1e1b00 */
[----:B---3--:R-:W-:-:S04]  /*11d0*/  ISETP.NE.U32.AND P0, PT, R4, RZ, PT ;  /* 0x000000ff0400720c */ /* 0x008fc80003f05070 */
[----:B------:R-:W-:-:S13]  /*11e0*/  ISETP.NE.AND.EX P0, PT, R5, RZ, PT, P0 ;  /* 0x000000ff0500720c */ /* 0x000fda0003f05300 */
[----:B------:R-:W-:Y:S05]  /*11f0*/  @!P0 BRA `(.L_x_14) ;  /* 0x0000000000088947 */ /* 0x000fea0003800000 */
[----:B------:R3:W5:Y:S01]  /*1200*/  LD.E R16, desc[UR44][R4.64] ;  /* 0x0000002c04107980 */ /* 0x000762000c101900 */
[----:B------:R-:W-:Y:S05]  /*1210*/  BRA `(.L_x_15) ;  /* 0x0000000000247947 */ /* 0x000fea0003800000 */
.L_x_14:
[----:B------:R-:W-:Y:S02]  /*1220*/  ULDC.64 UR4, c[0x0][0x590] ;  /* 0x0001640000047ab9 */ /* 0x000fe40000000a00 */
[----:B------:R-:W-:-:S04]  /*1230*/  ISETP.NE.U32.AND P0, PT, RZ, UR4, PT ;  /* 0x00000004ff007c0c */ /* 0x000fc8000bf05070 */
[----:B------:R-:W-:-:S13]  /*1240*/  ISETP.NE.AND.EX P0, PT, RZ, UR5, PT, P0 ;  /* 0x00000005ff007c0c */ /* 0x000fda000bf05300 */
[----:B------:R-:W-:Y:S05]  /*1250*/  @!P0 BRA `(.L_x_16) ;  /* 0x00000000000c8947 */ /* 0x000fea0003800000 */
[----:B------:R-:W3:Y:S02]  /*1260*/  LDC.64 R4, c[0x0][0x590] ;  /* 0x00016400ff047b82 */ /* 0x000ee40000000a00 */
[----:B---3--:R4:W5:Y:S01]  /*1270*/  LDG.E R16, desc[UR44][R4.64] ;  /* 0x0000002c04107981 */ /* 0x008962000c1e1900 */
[----:B------:R-:W-:Y:S05]  /*1280*/  BRA `(.L_x_15) ;  /* 0x0000000000087947 */ /* 0x000fea0003800000 */
.L_x_16:
[----:B------:R-:W-:Y:S02]  /*1290*/  ULDC UR4, c[0x0][0x584] ;  /* 0x0001610000047ab9 */ /* 0x000fe40000000800 */
[----:B------:R-:W-:-:S07]  /*12a0*/  IMAD.U32 R16, RZ, RZ, UR4 ;  /* 0x00000004ff107e24 */ /* 0x000fce000f8e00ff */
.L_x_15:
[----:B------:R-:W-:-:S13]  /*12b0*/  LOP3.LUT P0, RZ, R0, 0xff, RZ, 0xc0, !PT ;  /* 0x000000ff00ff7812 */ /* 0x000fda000780c0ff */
[----:B------:R-:W-:Y:S05]  /*12c0*/  @!P0 EXIT ;  /* 0x000000000000894d */ /* 0x000fea0003800000 */
[----:B------:R-:W-:Y:S01]  /*12d0*/  ULDC UR4, c[0x0][0x28c] ;  /* 0x0000a30000047ab9 */ /* 0x000fe20000000800 */
[----:B------:R-:W-:Y:S01]  /*12e0*/  UMOV UR36, URZ ;  /* 0x0000003f00247c82 */ /* 0x000fe20008000000 */
[----:B------:R-:W-:Y:S01]  /*12f0*/  UIADD3 UR4, UR4, 0x7f, URZ ;  /* 0x0000007f04047890 */ /* 0x000fe2000fffe03f */
[----:B------:R-:W-:-:S03]  /*1300*/  UMOV UR39, URZ ;  /* 0x0000003f00277c82 */ /* 0x000fc60008000000 */
[----:B------:R-:W-:-:S04]  /*1310*/  USHF.R.S32.HI UR5, URZ, 0x1f, UR4 ;  /* 0x0000001f3f057899 */ /* 0x000fc80008011404 */
[----:B------:R-:W-:-:S04]  /*1320*/  ULEA.HI UR5, UR5, UR4, URZ, 0x7 ;  /* 0x0000000405057291 */ /* 0x000fc8000f8f383f */
[----:B------:R-:W-:-:S12]  /*1330*/  USHF.R.S32.HI UR43, URZ, 0x7, UR5 ;  /* 0x000000073f2b7899 */ /* 0x000fd80008011405 */
.L_x_544:
[----:B------:R-:W0:Y:S01]  /*1340*/  S2R R0, SR_TID.X ;  /* 0x0000000000007919 */ /* 0x000e220000002100 */
[----:B------:R-:W1:Y:S01]  /*1350*/  S2UR UR7, SR_CgaCtaId ;  /* 0x00000000000779c3 */ /* 0x000e620000008800 */
[----:B------:R-:W-:Y:S02]  /*1360*/  UMOV UR6, 0x400 ;  /* 0x0000040000067882 */ /* 0x000fe40000000000 */
[----:B-1----:R-:W-:Y:S01]  /*1370*/  ULEA UR6, UR7, UR6, 0x18 ;  /* 0x0000000607067291 */ /* 0x002fe2000f8ec03f */
[----:B0-----:R-:W-:-:S04]  /*1380*/  LOP3.LUT R0, R0, 0x80, RZ, 0xc0, !PT ;  /* 0x0000008000007812 */ /* 0x001fc800078ec0ff */
[----:B------:R-:W-:-:S06]  /*1390*/  SHF.R.U32.HI R0, RZ, 0x7, R0 ;  /* 0x00000007ff007819 */ /* 0x000fcc0000011600 */
[----:B------:R-:W0:Y:S02]  /*13a0*/  SHFL.IDX PT, R0, R0, RZ, 0x1f ;  /* 0x00001fff00007589 */ /* 0x000e2400000e0000 */
[----:B0-----:R-:W-:-:S13]  /*13b0*/  R2UR UR4, R0 ;  /* 0x00000000000472ca */ /* 0x001fda00000e0000 */
[----:B------:R-:W-:-:S04]  /*13c0*/  ULEA.HI UR5, UR4, UR4, URZ, 0x1 ;  /* 0x0000000404057291 */ /* 0x000fc8000f8f083f */
[----:B------:R-:W-:-:S04]  /*13d0*/  ULOP3.LUT UR5, UR5, 0x7fffe, URZ, 0xc0, !UPT ;  /* 0x0007fffe05057892 */ /* 0x000fc8000f8ec03f */
[----:B------:R-:W-:-:S03]  /*13e0*/  UIADD3 UR5, UR4, -UR5, URZ ;  /* 0x8000000504057290 */ /* 0x000fc6000fffe03f */
[----:B------:R-:W-:Y:S01]  /*13f0*/  ULDC UR4, c[0x0][0x28c] ;  /* 0x0000a30000047ab9 */ /* 0x000fe20000000800 */
[----:B------:R-:W-:Y:S01]  /*1400*/  ULEA UR5, UR5, UR6, 0xd ;  /* 0x0000000605057291 */ /* 0x000fe2000f8e683f */
[----:B------:R-:W-:-:S03]  /*1410*/  ISETP.LT.AND P0, PT, RZ, UR4, PT ;  /* 0x00000004ff007c0c */ /* 0x000fc6000bf01270 */
[----:B------:R-:W-:-:S04]  /*1420*/  UIADD3 UR5, UR5, 0x100, URZ ;  /* 0x0000010005057890 */ /* 0x000fc8000fffe03f */
[----:B------:R-:W-:-:S04]  /*1430*/  USHF.R.U32.HI UR5, URZ, 0x4, UR5 ;  /* 0x000000043f057899 */ /* 0x000fc80008011605 */
[----:B------:R-:W-:Y:S02]  /*1440*/  ULOP3.LUT UR46, UR5, 0x3fff, URZ, 0xc0, !UPT ;  /* 0x00003fff052e7892 */ /* 0x000fe4000f8ec03f */
[----:B--23--:R-:W-:Y:S10]  /*1450*/  @P0 BRA `(.L_x_17) ;  /* 0x0000000000400947 */ /* 0x00cff40003800000 */
[----:B------:R-:W-:Y:S01]  /*1460*/  MOV R0, 0x0 ;  /* 0x0000000000007802 */ /* 0x000fe20000000f00 */
[----:B------:R-:W-:Y:S01]  /*1470*/  ULDC.64 UR4, c[0x4][0x68] ;  /* 0x01001a0000047ab9 */ /* 0x000fe20000000a00 */
[----:B------:R-:W-:Y:S01]  /*1480*/  ULDC.64 UR6, c[0x4][0x8] ;  /* 0x0100020000067ab9 */ /* 0x000fe20000000a00 */
[----:B---34-:R-:W-:Y:S01]  /*1490*/  IMAD.U32 R4, RZ, RZ, UR4 ;  /* 0x00000004ff047e24 */ /* 0x018fe2000f8e00ff */
[----:B------:R0:W1:Y:S01]  /*14a0*/  LDC.64 R14, c[0x4][R0] ;  /* 0x01000000000e7b82 */ /* 0x0000620000000a00 */
[----:B------:R-:W-:Y:S01]  /*14b0*/  MOV R5, UR5 ;  /* 0x0000000500057c02 */ /* 0x000fe20008000f00 */
[----:B------:R-:W-:Y:S01]  /*14c0*/  ULDC.64 UR4, c[0x4][0x70] ;  /* 0x01001c0000047ab9 */ /* 0x000fe20000000a00 */
[----:B------:R-:W-:Y:S01]  /*14d0*/  MOV R10, UR6 ;  /* 0x00000006000a7c02 */ /* 0x000fe20008000f00 */
[----:B------:R-:W-:Y:S01]  /*14e0*/  IMAD.U32 R6, RZ, RZ, UR4 ;  /* 0x00000004ff067e24 */ /* 0x000fe2000f8e00ff */
[----:B------:R-:W-:Y:S01]  /*14f0*/  MOV R12, 0x1 ;  /* 0x00000001000c7802 */ /* 0x000fe20000000f00 */
[----:B------:R-:W-:-:S02]  /*1500*/  IMAD.U32 R7, RZ, RZ, UR5 ;  /* 0x00000005ff077e24 */ /* 0x000fc4000f8e00ff */
[----:B------:R-:W-:Y:S02]  /*1510*/  IMAD.U32 R11, RZ, RZ, UR7 ;  /* 0x00000007ff0b7e24 */ /* 0x000fe4000f8e00ff */
[----:B------:R-:W-:Y:S02]  /*1520*/  IMAD.MOV.U32 R8, RZ, RZ, 0x1e1 ;  /* 0x000001e1ff087424 */ /* 0x000fe400078e00ff */
[----:B0-----:R-:W-:-:S07]  /*1530*/  IMAD.MOV.U32 R13, RZ, RZ, RZ ;  /* 0x000000ffff0d7224 */ /* 0x001fce00078e00ff */
[----:B------:R-:W-:-:S07]  /*1540*/  LEPC R20, `(.L_x_17) ;  /* 0x000000001014794e */ /* 0x000fce0000000000 */
[----:B-12--5:R-:W-:Y:S05]  /*1550*/  CALL.ABS.NOINC R14 ;  /* 0x000000000e007343 */ /* 0x026fea0003c00000 */
.L_x_17:
[----:B------:R-:W-:-:S06]  /*1560*/  ULOP3.LUT UR4, UR37, 0x1, URZ, 0xfc, !UPT ;  /* 0x0000000125047892 */ /* 0x000fcc000f8efc3f */
[----:B------:R-:W-:-:S05]  /*1570*/  IMAD.U32 R0, RZ, RZ, UR4 ;  /* 0x00000004ff007e24 */ /* 0x000fca000f8e00ff */
[----:B------:R-:W-:-:S13]  /*1580*/  ISETP.NE.AND P0, PT, R0, 0x3, PT ;  /* 0x000000030000780c */ /* 0x000fda0003f05270 */
[----:B------:R-:W-:Y:S05]  /*1590*/  @!P0 BRA `(.L_x_18) ;  /* 0x0000000000048947 */ /* 0x000fea0003800000 */
[----:B------:R-:W-:Y:S01]  /*15a0*/  BPT.TRAP 0x1 ;  /* 0x000000040000795c */ /* 0x000fe20000300000 */
.L_x_18:
[----:B------:R-:W0:Y:S01]  /*15b0*/  S2UR UR5, SR_CgaCtaId ;  /* 0x00000000000579c3 */ /* 0x000e220000008800 */
[----:B------:R-:W-:Y:S01]  /*15c0*/  UMOV UR4, 0x400 ;  /* 0x0000040000047882 */ /* 0x000fe20000000000 */
[----:B--2---:R-:W-:Y:S01]  /*15d0*/  IMAD.U32 R3, RZ, RZ, UR36 ;  /* 0x00000024ff037e24 */ /* 0x004fe2000f8e00ff */
[----:B---34-:R-:W-:-:S04]  /*15e0*/  MOV R5, UR39 ;  /* 0x0000002700057c02 */ /* 0x018fc80008000f00 */
[----:B------:R-:W-:Y:S01]  /*15f0*/  SHF.L.U32 R3, R3, 0x1f, RZ ;  /* 0x0000001f03037819 */ /* 0x000fe200000006ff */
[----:B0-----:R-:W-:-:S06]  /*1600*/  ULEA UR4, UR5, UR4, 0x18 ;  /* 0x0000000405047291 */ /* 0x001fcc000f8ec03f */
[----:B------:R-:W-:-:S05]  /*1610*/  IMAD.U32 R0, RZ, RZ, UR4 ;  /* 0x00000004ff007e24 */ /* 0x000fca000f8e00ff */
[----:B------:R-:W-:-:S04]  /*1620*/  LEA R4, R5, R0, 0x3 ;  /* 0x0000000005047211 */ /* 0x000fc800078e18ff */
[----:B------:R0:W1:Y:S01]  /*1630*/  SYNCS.PHASECHK.TRANS64.TRYWAIT P1, [R4+URZ], R3 ;  /* 0x00000003040075a7 */ /* 0x000062000802017f */
[----:B------:R-:W-:Y:S05]  /*1640*/  @!P0 BRA `(.L_x_19) ;  /* 0x0000000000048947 */ /* 0x000fea0003800000 */
[----:B------:R-:W-:Y:S01]  /*1650*/  BPT.TRAP 0x1 ;  /* 0x000000040000795c */ /* 0x000fe20000300000 */
.L_x_19:
[----:B-1----:R-:W-:Y:S05]  /*1660*/  @P1 BRA `(.L_x_20) ;  /* 0x0000000000081947 */ /* 0x002fea0003800000 */
[----:B------:R-:W1:Y:S02]  /*1670*/  SYNCS.PHASECHK.TRANS64.TRYWAIT P1, [R4+URZ], R3 ;  /* 0x00000003040075a7 */ /* 0x000e64000802017f */
[----:B-1----:R-:W-:Y:S05]  /*1680*/  @!P1 BRA `(.L_x_21) ;  /* 0x0000031c002c9947 */ /* 0x002fea0003800000 */
.L_x_20:
[----:B------:R-:W-:-:S04]  /*1690*/  UISETP.LT.AND UP0, UPT, UR43, 0x1, UPT ;  /* 0x000000012b00788c */ /* 0x000fc8000bf01270 */
[----:B------:R-:W-:-:S06]  /*16a0*/  USEL UR4, UR43, 0x1, UP0 ;  /* 0x000000012b047887 */ /* 0x000fcc0008000000 */
[----:B01----:R-:W-:Y:S01]  /*16b0*/  IMAD.U32 R3, RZ, RZ, UR4 ;  /* 0x00000004ff037e24 */ /* 0x003fe2000f8e00ff */
[----:B------:R-:W-:Y:S05]  /*16c0*/  WARPSYNC.ALL ;  /* 0x0000000000007948 */ /* 0x000fea0003800000 */
[----:B------:R-:W-:-:S04]  /*16d0*/  IADD3 R3, -R3, UR43, RZ ;  /* 0x0000002b03037c10 */ /* 0x000fc8000fffe1ff */
[----:B------:R-:W-:Y:S02]  /*16e0*/  ISETP.GE.AND P1, PT, R3, 0x1, PT ;  /* 0x000000010300780c */ /* 0x000fe40003f26270 */
[----:B------:R-:W-:Y:S01]  /*16f0*/  R2UR UR4, R0 ;  /* 0x00000000000472ca */ /* 0x000fe200000e0000 */
[----:B------:R-:W-:Y:S01]  /*1700*/  WARPGROUP.ARRIVE ;  /* 0x00000000000079c5 */ /* 0x000fe20000000000 */
[----:B------:R-:W-:Y:S01]  /*1710*/  UMOV UR9, 0x40000040 ;  /* 0x4000004000097882 */ /* 0x000fe20000000000 */
[----:B------:R-:W-:Y:S01]  /*1720*/  UMOV UR11, 0x40000040 ;  /* 0x40000040000b7882 */ /* 0x000fe20000000000 */
[----:B------:R-:W-:Y:S01]  /*1730*/  STL [R1+0x2d0], R17 ;  /* 0x0002d01101007387 */ /* 0x000fe20000100800 */
[----:B------:R-:W-:Y:S01]  /*1740*/  UMOV UR15, UR11 ;  /* 0x0000000b000f7c82 */ /* 0x000fe20008000000 */
[----:B------:R-:W-:Y:S02]  /*1750*/  UMOV UR13, 0x40000040 ;  /* 0x40000040000d7882 */ /* 0x000fe40000000000 */
[----:B-----5:R-:W-:Y:S04]  /*1760*/  STL [R1+0x2cc], R16 ;  /* 0x0002cc1001007387 */ /* 0x020fe80000100800 */
[----:B------:R0:W-:Y:S01]  /*1770*/  STL [R1+0x2c8], R3 ;  /* 0x0002c80301007387 */ /* 0x0001e20000100800 */
[----:B------:R-:W-:-:S03]  /*1780*/  UIADD3 UR4, UR4, 0x80100, URZ ;  /* 0x0008010004047890 */ /* 0x000fc6000fffe03f */
[----:B------:R1:W-:Y:S01]  /*1790*/  STL [R1+0x2c4], R2 ;  /* 0x0002c40201007387 */ /* 0x0003e20000100800 */
[----:B------:R-:W-:-:S03]  /*17a0*/  USHF.R.U32.HI UR4, URZ, 0x4, UR4 ;  /* 0x000000043f047899 */ /* 0x000fc60008011604 */
[----:B------:R2:W-:Y:S01]  /*17b0*/  STL [R1+0x2d4], R0 ;  /* 0x0002d40001007387 */ /* 0x0005e20000100800 */
[----:B------:R-:W-:Y:S02]  /*17c0*/  ULOP3.LUT UR5, UR4, 0x3fff, URZ, 0xc0, !UPT ;  /* 0x00003fff04057892 */ /* 0x000fe4000f8ec03f */
[----:B------:R-:W-:Y:S02]  /*17d0*/  ULOP3.LUT UR4, UR46, 0x10000, URZ, 0xfc, !UPT ;  /* 0x000100002e047892 */ /* 0x000fe4000f8efc3f */
[----:B------:R-:W-:Y:S02]  /*17e0*/  ULOP3.LUT UR5, UR5, 0x10000, URZ, 0xfc, !UPT ;  /* 0x0001000005057892 */ /* 0x000fe4000f8efc3f */
[----:B------:R-:W-:Y:S02]  /*17f0*/  ULEA UR8, UR39, UR4, 0xd ;  /* 0x0000000427087291 */ /* 0x000fe4000f8e683f */
[----:B------:R-:W-:Y:S02]  /*1800*/  ULEA UR6, UR39, UR5, 0xd ;  /* 0x0000000527067291 */ /* 0x000fe4000f8e683f */
[----:B------:R-:W-:-:S05]  /*1810*/  UIADD3 UR12, UR8, 0x400, URZ ;  /* 0x00000400080c7890 */ /* 0x000fca000fffe03f */
[----:B------:R-:W-:Y:S02]  /*1820*/  UMOV UR10, UR6 ;  /* 0x00000006000a7c82 */ /* 0x000fe40008000000 */
[----:B------:R-:W-:Y:S01]  /*1830*/  HGMMA.64x256x8.F32.TF32 R24, gdesc[UR8], RZ, !UPT, gsb0 ;  /* 0x07e00000081879f0 */ /* 0x000fe2000c0028ff */
[----:B------:R-:W-:Y:S02]  /*1840*/  UMOV UR14, UR10 ;  /* 0x0000000a000e7c82 */ /* 0x000fe40008000000 */
[----:B------:R-:W-:Y:S02]  /*1850*/  WARPGROUP.DEPBAR.LE gsb0, 0x0 ;  /* 0x00008000000079c5 */ /* 0x000fe40000010000 */
[----:B------:R-:W-:Y:S01]  /*1860*/  STL.64 [R1], R24 ;  /* 0x0000001801007387 */ /* 0x000fe20000100a00 */
[----:B------:R-:W-:Y:S01]  /*1870*/  IMAD.MOV.U32 R235, RZ, RZ, R46 ;  /* 0x000000ffffeb7224 */ /* 0x000fe200078e002e */
[----:B------:R-:W-:Y:S01]  /*1880*/  MOV R234, R47 ;  /* 0x0000002f00ea7202 */ /* 0x000fe20000000f00 */
[----:B------:R-:W-:Y:S01]  /*1890*/  IMAD.MOV.U32 R233, RZ, RZ, R48 ;  /* 0x000000ffffe97224 */ /* 0x000fe200078e0030 */
[----:B------:R-:W-:Y:S01]  /*18a0*/  STL.64 [R1+0x8], R26 ;  /* 0x0000081a01007387 */ /* 0x000fe20000100a00 */
        /* <DEDUP_REMOVED lines=83> */
[----:B0-----:R-:W-:Y:S01]  /*1de0*/  MOV R3, R149 ;  /* 0x0000009500037202 */ /* 0x001fe20000000f00 */
[----:B------:R-:W-:Y:S01]  /*1df0*/  IMAD.MOV.U32 R196, RZ, RZ, R112 ;  /* 0x000000ffffc47224 */ /* 0x000fe200078e0070 */
[----:B------:R0:W-:Y:S01]  /*1e00*/  STL.64 [R1+0x50], R44 ;  /* 0x0000502c01007387 */ /* 0x0001e20000100a00 */
[----:B------:R-:W-:-:S02]  /*1e10*/  IMAD.MOV.U32 R198, RZ, RZ, R114 ;  /* 0x000000ffffc67224 */ /* 0x000fc400078e0072 */
[----:B------:R-:W-:Y:S01]  /*1e20*/  IMAD.MOV.U32 R199, RZ, RZ, R115 ;  /* 0x000000ffffc77224 */ /* 0x000fe200078e0073 */
[----:B------:R-:W-:Y:S01]  /*1e30*/  STL [R1+0x15d8], R152 ;  /* 0x0015d89801007387 */ /* 0x000fe20000100800 */
[----:B------:R-:W-:Y:S02]  /*1e40*/  IMAD.MOV.U32 R201, RZ, RZ, R117 ;  /* 0x000000ffffc97224 */ /* 0x000fe400078e0075 */
[----:B------:R-:W-:Y:S02]  /*1e50*/  IMAD.MOV.U32 R202, RZ, RZ, R118 ;  /* 0x000000ffffca7224 */ /* 0x000fe400078e0076 */
[----:B------:R-:W-:Y:S02]  /*1e60*/  IMAD.MOV.U32 R204, RZ, RZ, R120 ;  /* 0x000000ffffcc7224 */ /* 0x000fe400078e0078 */
[----:B------:R-:W-:Y:S02]  /*1e70*/  IMAD.MOV.U32 R205, RZ, RZ, R121 ;  /* 0x000000ffffcd7224 */ /* 0x000fe400078e0079 */
[----:B------:R-:W-:-:S02]  /*1e80*/  IMAD.MOV.U32 R207, RZ, RZ, R123 ;  /* 0x000000ffffcf7224 */ /* 0x000fc400078e007b */
[----:B------:R-:W-:Y:S02]  /*1e90*/  IMAD.MOV.U32 R208, RZ, RZ, R124 ;  /* 0x000000ffffd07224 */ /* 0x000fe400078e007c */
        /* <DEDUP_REMOVED lines=16> */
[----:B-1----:R-:W-:-:S02]  /*1fa0*/  IMAD.MOV.U32 R2, RZ, RZ, R150 ;  /* 0x000000ffff027224 */ /* 0x002fc400078e0096 */
[----:B--2---:R-:W-:Y:S02]  /*1fb0*/  IMAD.MOV.U32 R0, RZ, RZ, R151 ;  /* 0x000000ffff007224 */ /* 0x004fe400078e0097 */
[----:B0-----:R-:W-:-:S06]  /*1fc0*/  WARPGROUP.ARRIVE ;  /* 0x00000000000079c5 */ /* 0x001fcc0000000000 */
[----:B------:R-:W-:Y:S03]  /*1fd0*/  HGMMA.64x256x8.F32.TF32 R24, gdesc[UR12], RZ, !UPT, gsb0 ;  /* 0x07e000000c1879f0 */ /* 0x000fe6000c0028ff */
[----:B------:R-:W-:Y:S02]  /*1fe0*/  WARPGROUP.DEPBAR.LE gsb0, 0x0 ;  /* 0x00008000000079c5 */ /* 0x000fe40000010000 */
[----:B------:R-:W-:Y:S04]  /*1ff0*/  STL.64 [R1+0x15d0], R150 ;  /* 0x0015d09601007387 */ /* 0x000fe80000100a00 */
        /* <DEDUP_REMOVED lines=20> */
[----:B------:R0:W-:Y:S04]  /*2140*/  STL.64 [R1+0x1528], R108 ;  /* 0x0015286c01007387 */ /* 0x0001e80000100a00 */
[----:B0-----:R-:W2:Y:S04]  /*2150*/  LDL.LU R108, [R1] ;  /* 0x00000000016c7983 */ /* 0x001ea80000300800 */
[----:B------:R-:W2:Y:S04]  /*2160*/  LDL.LU R109, [R1+0x4] ;  /* 0x00000400016d7983 */ /* 0x000ea80000300800 */
        /* <DEDUP_REMOVED lines=19> */
[----:B------:R-:W2:Y:S01]  /*22a0*/  LDL.LU R129, [R1+0x54] ;  /* 0x0000540001817983 */ /* 0x000ea20000300800 */
        /* <DEDUP_REMOVED lines=32> */
[----:B------:R-:W-:Y:S01]  /*24b0*/  UIADD3 UR12, UR8, 0x2, URZ ;  /* 0x00000002080c7890 */ /* 0x000fe2000fffe03f */
[----:B------:R-:W-:Y:S01]  /*24c0*/  IMAD.MOV.U32 R215, RZ, RZ, R21 ;  /* 0x000000ffffd77224 */ /* 0x000fe200078e0015 */
[----:B------:R-:W-:Y:S01]  /*24d0*/  UIADD3 UR14, UR6, 0x2, URZ ;  /* 0x00000002060e7890 */ /* 0x000fe2000fffe03f */
[----:B------:R-:W-:Y:S01]  /*24e0*/  IMAD.MOV.U32 R216, RZ, RZ, R20 ;  /* 0x000000ffffd87224 */ /* 0x000fe200078e0014 */
[----:B------:R-:W-:Y:S01]  /*24f0*/  UMOV UR13, 0x40000040 ;  /* 0x40000040000d7882 */ /* 0x000fe20000000000 */
[----:B------:R-:W-:Y:S01]  /*2500*/  IMAD.MOV.U32 R218, RZ, RZ, R18 ;  /* 0x000000ffffda7224 */ /* 0x000fe200078e0012 */
[----:B------:R-:W-:Y:S01]  /*2510*/  UMOV UR15, 0x40000040 ;  /* 0x40000040000f7882 */ /* 0x000fe20000000000 */
        /* <DEDUP_REMOVED lines=10> */
[----:B------:R-:W-:-:S06]  /*25c0*/  IMAD.MOV.U32 R234, RZ, RZ, R2 ;  /* 0x000000ffffea7224 */ /* 0x000fcc00078e0002 */
[----:B--2---:R-:W-:-:S06]  /*25d0*/  WARPGROUP.ARRIVE ;  /* 0x00000000000079c5 */ /* 0x004fcc0000000000 */
[----:B------:R-:W-:Y:S03]  /*25e0*/  HGMMA.64x256x8.F32.TF32 R108, gdesc[UR12], R108, gsb0 ;  /* 0x07e000000c6c79f0 */ /* 0x000fe6000800286c */
[----:B------:R-:W-:Y:S02]  /*25f0*/  WARPGROUP.DEPBAR.LE gsb0, 0x0 ;  /* 0x00008000000079c5 */ /* 0x000fe40000010000 */
[----:B------:R-:W-:Y:S04]  /*2600*/  STL.64 [R1], R108 ;  /* 0x0000006c01007387 */ /* 0x000fe80000100a00 */
        /* <DEDUP_REMOVED lines=63> */
[----:B0-----:R-:W2:Y:S04]  /*2a00*/  LDL.LU R152, [R1+0x15d8] ;  /* 0x0015d80001987983 */ /* 0x001ea80000300800 */
[----:B------:R-:W3:Y:S04]  /*2a10*/  LDL.LU.64 R150, [R1+0x15d0] ;  /* 0x0015d00001967983 */ /* 0x000ee80000300a00 */
        /* <DEDUP_REMOVED lines=20> */
[----:B------:R-:W3:Y:S01]  /*2b60*/  LDL.LU.64 R108, [R1+0x1528] ;  /* 0x00152800016c7983 */ /* 0x000ee20000300a00 */
[----:B------:R-:W-:Y:S01]  /*2b70*/  UIADD3 UR12, UR8, 0x402, URZ ;  /* 0x00000402080c7890 */ /* 0x000fe2000fffe03f */
[----:B------:R-:W-:Y:S01]  /*2b80*/  UMOV UR13, 0x40000040 ;  /* 0x40000040000d7882 */ /* 0x000fe20000000000 */
[----:B---3--:R-:W-:-:S07]  /*2b90*/  WARPGROUP.ARRIVE ;  /* 0x00000000000079c5 */ /* 0x008fce0000000000 */
[----:B------:R-:W-:Y:S03]  /*2ba0*/  HGMMA.64x256x8.F32.TF32 R24, gdesc[UR12], R24, gsb0 ;  /* 0x07e000000c1879f0 */ /* 0x000fe60008002818 */
        /* <DEDUP_REMOVED lines=65> */
[----:B0-----:R-:W3:Y:S04]  /*2fc0*/  LDL.LU.64 R24, [R1] ;  /* 0x0000000001187983 */ /* 0x001ee80000300a00 */
        /* <DEDUP_REMOVED lines=63> */
[----:B------:R-:W-:-:S02]  /*33c0*/  UIADD3 UR12, UR8, 0x4, URZ ;  /* 0x00000004080c7890 */ /* 0x000fc4000fffe03f */
[----:B------:R-:W-:Y:S01]  /*33d0*/  UIADD3 UR14, UR6, 0x4, URZ ;  /* 0x00000004060e7890 */ /* 0x000fe2000fffe03f */
[----:B------:R-:W-:Y:S01]  /*33e0*/  UMOV UR13, 0x40000040 ;  /* 0x40000040000d7882 */ /* 0x000fe20000000000 */
[----:B------:R-:W-:Y:S01]  /*33f0*/  UMOV UR15, 0x40000040 ;  /* 0x40000040000f7882 */ /* 0x000fe20000000000 */
[----:B---3--:R-:W-:-:S06]  /*3400*/  WARPGROUP.ARRIVE ;  /* 0x00000000000079c5 */ /* 0x008fcc0000000000 */
[----:B------:R-:W-:Y:S03]  /*3410*/  HGMMA.64x256x8.F32.TF32 R24, gdesc[UR12], R24, gsb0 ;  /* 0x07e000000c1879f0 */ /* 0x000fe60008002818 */
[----:B------:R-:W-:Y:S02]  /*3420*/  WARPGROUP.DEPBAR.LE gsb0, 0x0 ;  /* 0x00008000000079c5 */ /* 0x000fe40000010000 */
[----:B------:R-:W-:Y:S01]  /*3430*/  STL.64 [R1], R24 ;  /* 0x0000001801007387 */ /* 0x000fe20000100a00 */
[----:B------:R-:W-:Y:S01]  /*3440*/  MOV R2, R150 ;  /* 0x0000009600027202 */ /* 0x000fe20000000f00 */
[----:B------:R-:W-:Y:S01]  /*3450*/  IMAD.MOV.U32 R0, RZ, RZ, R151 ;  /* 0x000000ffff007224 */ /* 0x000fe200078e0097 */
[----:B------:R-:W-:Y:S01]  /*3460*/  MOV R5, R147 ;  /* 0x0000009300057202 */ /* 0x000fe20000000f00 */
        /* <DEDUP_REMOVED lines=36> */
[----:B------:R0:W-:Y:S01]  /*36b0*/  STL.64 [R1+0x50], R44 ;  /* 0x0000502c01007387 */ /* 0x0001e20000100a00 */
[----:B------:R-:W-:Y:S01]  /*36c0*/  IMAD.MOV.U32 R206, RZ, RZ, R122 ;  /* 0x000000ffffce7224 */ /* 0x000fe200078e007a */
[----:B------:R-:W-:Y:S01]  /*36d0*/  MOV R201, R117 ;  /* 0x0000007500c97202 */ /* 0x000fe20000000f00 */
[----:B------:R-:W-:Y:S01]  /*36e0*/  IMAD.MOV.U32 R205, RZ, RZ, R121 ;  /* 0x000000ffffcd7224 */ /* 0x000fe200078e0079 */
[----:B------:R-:W3:Y:S01]  /*36f0*/  LDL.LU.64 R150, [R1+0x1520] ;  /* 0x0015200001967983 */ /* 0x000ee20000300a00 */
        /* <DEDUP_REMOVED lines=92> */
[----:B------:R-:W-:-:S02]  /*3cc0*/  IMAD.MOV.U32 R231, RZ, RZ, R50 ;  /* 0x000000ffffe77224 */ /* 0x000fc400078e0032 */
[----:B------:R-:W-:Y:S01]  /*3cd0*/  IMAD.MOV.U32 R232, RZ, RZ, R49 ;  /* 0x000000ffffe87224 */ /* 0x000fe200078e0031 */
[----:B------:R-:W3:Y:S01]  /*3ce0*/  LDL.LU.64 R102, [R1+0x1460] ;  /* 0x0014600001667983 */ /* 0x000ee20000300a00 */
[----:B------:R-:W-:Y:S02]  /*3cf0*/  IMAD.MOV.U32 R235, RZ, RZ, R46 ;  /* 0x000000ffffeb7224 */ /* 0x000fe400078e002e */
[----:B------:R-:W-:Y:S01]  /*3d00*/  IMAD.MOV.U32 R234, RZ, RZ, R47 ;  /* 0x000000ffffea7224 */ /* 0x000fe200078e002f */
        /* <DEDUP_REMOVED lines=28> */
[----:B0-----:R-:W3:Y:S04]  /*3ed0*/  LDL.LU.64 R44, [R1+0x1378] ;  /* 0x00137800012c7983 */ /* 0x001ee80000300a00 */
        /* <DEDUP_REMOVED lines=11> */
[----:B------:R-:W-:-:S02]  /*3f90*/  UMOV UR13, 0x40000040 ;  /* 0x40000040000d7882 */ /* 0x000fc40000000000 */
[----:B--2---:R-:W-:Y:S01]  /*3fa0*/  STL [R1+0x1320], R152 ;  /* 0x0013209801007387 */ /* 0x004fe20000100800 */
[----:B---3--:R-:W-:-:S06]  /*3fb0*/  WARPGROUP.ARRIVE ;  /* 0x00000000000079c5 */ /* 0x008fcc0000000000 */
        /* <DEDUP_REMOVED lines=91> */
[----:B------:R-:W-:Y:S01]  /*4570*/  IMAD.MOV.U32 R235, RZ, RZ, R0 ;  /* 0x000000ffffeb7224 */ /* 0x000fe200078e0000 */
[----:B------:R-:W-:Y:S02]  /*4580*/  UIADD3 UR12, UR8, 0x6, URZ ;  /* 0x00000006080c7890 */ /* 0x000fe4000fffe03f */
[----:B------:R-:W-:Y:S01]  /*4590*/  UIADD3 UR14, UR6, 0x6, URZ ;  /* 0x00000006060e7890 */ /* 0x000fe2000fffe03f */
[----:B------:R-:W-:Y:S01]  /*45a0*/  UMOV UR13, 0x40000040 ;  /* 0x40000040000d7882 */ /* 0x000fe20000000000 */
[----:B------:R-:W-:Y:S01]  /*45b0*/  UMOV UR15, 0x40000040 ;  /* 0x40000040000f7882 */ /* 0x000fe20000000000 */
        /* <DEDUP_REMOVED lines=236> */
[----:B------:R-:W-:Y:S01]  /*5480*/  STL.64 [R1+0x30], R36 ;  /* 0x0000302401007387 */ /* 0x000fe20000100a00 */
[----:B------:R-:W-:-:S03]  /*5490*/  IMAD.MOV.U32 R2, RZ, RZ, R150 ;  /* 0x000000ffff027224 */ /* 0x000fc600078e0096 */
[----:B------:R-:W-:Y:S01]  /*54a0*/  STL.64 [R1+0x38], R38 ;  /* 0x0000382601007387 */ /* 0x000fe20000100a00 */
[----:B------:R-:W-:-:S03]  /*54b0*/  MOV R0, R151 ;  /* 0x0000009700007202 */ /* 0x000fc60000000f00 */
[----:B------:R-:W-:Y:S01]  /*54c0*/  STL.64 [R1+0x40], R40 ;  /* 0x0000402801007387 */ /* 0x000fe20000100a00 */
[----:B------:R-:W-:Y:S01]  /*54d0*/  MOV R4, R148 ;  /* 0x0000009400047202 */ /* 0x000fe20000000f00 */
[----:B------:R-:W-:Y:S02]  /*54e0*/  IMAD.MOV.U32 R3, RZ, RZ, R149 ;  /* 0x000000ffff037224 */ /* 0x000fe400078e0095 */
[----:B------:R-:W-:Y:S01]  /*54f0*/  STL.64 [R1+0x48], R42 ;  /* 0x0000482a01007387 */ /* 0x000fe20000100a00 */
[----:B------:R-:W-:-:S03]  /*5500*/  IMAD.MOV.U32 R6, RZ, RZ, R146 ;  /* 0x000000ffff067224 */ /* 0x000fc600078e0092 */
[----:B------:R0:W-:Y:S01]  /*5510*/  STL.64 [R1+0x50], R44 ;  /* 0x0000502c01007387 */ /* 0x0001e20000100a00 */
[----:B------:R-:W-:Y:S01]  /*5520*/  IMAD.MOV.U32 R5, RZ, RZ, R147 ;  /* 0x000000ffff057224 */ /* 0x000fe200078e0093 */
[----:B------:R-:W-:Y:S02]  /*5530*/  MOV R7, R145 ;  /* 0x0000009100077202 */ /* 0x000fe40000000f00 */
[----:B------:R-:W3:Y:S01]  /*5540*/  LDL.LU.64 R150, [R1+0x1268] ;  /* 0x0012680001967983 */ /* 0x000ee20000300a00 */
[----:B------:R-:W-:Y:S01]  /*5550*/  IMAD.MOV.U32 R8, RZ, RZ, R144 ;  /* 0x000000ffff087224 */ /* 0x000fe200078e0090 */
[----:B------:R-:W-:Y:S02]  /*5560*/  MOV R10, R142 ;  /* 0x0000008e000a7202 */ /* 0x000fe40000000f00 */
[----:B------:R-:W3:Y:S01]  /*5570*/  LDL.LU.64 R148, [R1+0x1260] ;  /* 0x0012600001947983 */ /* 0x000ee20000300a00 */
[----:B------:R-:W-:-:S03]  /*5580*/  IMAD.MOV.U32 R9, RZ, RZ, R143 ;  /* 0x000000ffff097224 */ /* 0x000fc600078e008f */
[----:B------:R-:W3:Y:S01]  /*5590*/  LDL.LU.64 R146, [R1+0x1258] ;  /* 0x0012580001927983 */ /* 0x000ee20000300a00 */
[----:B------:R-:W-:Y:S01]  /*55a0*/  IMAD.MOV.U32 R12, RZ, RZ, R140 ;  /* 0x000000ffff0c7224 */ /* 0x000fe200078e008c */
[----:B------:R-:W-:Y:S01]  /*55b0*/  MOV R13, R139 ;  /* 0x0000008b000d7202 */ /* 0x000fe20000000f00 */
[----:B------:R-:W-:Y:S01]  /*55c0*/  IMAD.MOV.U32 R11, RZ, RZ, R141 ;  /* 0x000000ffff0b7224 */ /* 0x000fe200078e008d */
        /* <DEDUP_REMOVED lines=233> */
[----:B------:R-:W-:Y:S01]  /*6460*/  IMAD.MOV.U32 R152, RZ, RZ, R213 ;  /* 0x000000ffff987224 */ /* 0x000fe200078e00d5 */
[----:B------:R-:W-:Y:S01]  /*6470*/  MOV R213, R23 ;  /* 0x0000001700d57202 */ /* 0x000fe20000000f00 */
        /* <DEDUP_REMOVED lines=258> */
[----:B------:R-:W-:-:S03]  /*74a0*/  IMAD.MOV.U32 R0, RZ, RZ, R151 ;  /* 0x000000ffff007224 */ /* 0x000fc600078e0097 */
[----:B------:R-:W-:Y:S01]  /*74b0*/  STL.64 [R1+0x40], R40 ;  /* 0x0000402801007387 */ /* 0x000fe20000100a00 */
[----:B------:R-:W-:Y:S01]  /*74c0*/  IMAD.MOV.U32 R4, RZ, RZ, R148 ;  /* 0x000000ffff047224 */ /* 0x000fe200078e0094 */
[----:B------:R-:W-:Y:S02]  /*74d0*/  MOV R3, R149 ;  /* 0x0000009500037202 */ /* 0x000fe40000000f00 */
[----:B------:R-:W-:Y:S01]  /*74e0*/  STL.64 [R1+0x48], R42 ;  /* 0x0000482a01007387 */ /* 0x000fe20000100a00 */
[----:B------:R-:W-:Y:S01]  /*74f0*/  MOV R6, R146 ;  /* 0x0000009200067202 */ /* 0x000fe20000000f00 */
[----:B------:R-:W-:Y:S02]  /*7500*/  IMAD.MOV.U32 R5, RZ, RZ, R147 ;  /* 0x000000ffff057224 */ /* 0x000fe400078e0093 */
[----:B------:R0:W-:Y:S01]  /*7510*/  STL.64 [R1+0x50], R44 ;  /* 0x0000502c01007387 */ /* 0x0001e20000100a00 */
[----:B------:R-:W-:-:S03]  /*7520*/  IMAD.MOV.U32 R8, RZ, RZ, R144 ;  /* 0x000000ffff087224 */ /* 0x000fc600078e0090 */
[----:B------:R-:W3:Y:S01]  /*7530*/  LDL.LU.64 R150, [R1+0xfb0] ;  /* 0x000fb00001967983 */ /* 0x000ee20000300a00 */
        /* <DEDUP_REMOVED lines=499> */
[----:B------:R-:W-:-:S03]  /*9470*/  MOV R2, R150 ;  /* 0x0000009600027202 */ /* 0x000fc60000000f00 */
[----:B------:R-:W-:Y:S01]  /*9480*/  STL.64 [R1+0x38], R38 ;  /* 0x0000382601007387 */ /* 0x000fe20000100a00 */
[----:B------:R-:W-:-:S03]  /*9490*/  IMAD.MOV.U32 R0, RZ, RZ, R151 ;  /* 0x000000ffff007224 */ /* 0x000fc600078e0097 */
[----:B------:R-:W-:Y:S01]  /*94a0*/  STL.64 [R1+0x40], R40 ;  /* 0x0000402801007387 */ /* 0x000fe20000100a00 */
[----:B------:R-:W-:-:S03]  /*94b0*/  IMAD.MOV.U32 R4, RZ, RZ, R148 ;  /* 0x000000ffff047224 */ /* 0x000fc600078e0094 */
[----:B------:R-:W-:Y:S01]  /*94c0*/  STL.64 [R1+0x48], R42 ;  /* 0x0000482a01007387 */ /* 0x000fe20000100a00 */
[----:B------:R-:W-:Y:S01]  /*94d0*/  IMAD.MOV.U32 R3, RZ, RZ, R149 ;  /* 0x000000ffff037224 */ /* 0x000fe200078e0095 */
[----:B------:R-:W-:Y:S02]  /*94e0*/  MOV R5, R147 ;  /* 0x0000009300057202 */ /* 0x000fe40000000f00 */
[----:B------:R0:W-:Y:S01]  /*94f0*/  STL.64 [R1+0x50], R44 ;  /* 0x0000502c01007387 */ /* 0x0001e20000100a00 */
        /* <DEDUP_REMOVED lines=149> */
[----:B------:R-:W-:Y:S02]  /*9e50*/  IMAD.MOV.U32 R235, RZ, RZ, R46 ;  /* 0x000000ffffeb7224 */ /* 0x000fe400078e002e */
[----:B------:R-:W-:Y:S01]  /*9e60*/  IMAD.MOV.U32 R234, RZ, RZ, R47 ;  /* 0x000000ffffea7224 */ /* 0x000fe200078e002f */
        /* <DEDUP_REMOVED lines=1633> */
[----:B------:R-:W-:Y:S01]  /*10480*/  IMAD.MOV.U32 R222, RZ, RZ, R19 ;  /* 0x000000ffffde7224 */ /* 0x000fe200078e0013 */
[----:B------:R0:W5:Y:S01]  /*10490*/  LDL.LU R0, [R1+0x2d4] ;  /* 0x0002d40001007983 */ /* 0x0001620000300800 */
[----:B------:R-:W-:-:S02]  /*104a0*/  IMAD.MOV.U32 R224, RZ, RZ, R15 ;  /* 0x000000ffffe07224 */ /* 0x000fc400078e000f */
[----:B------:R-:W-:Y:S01]  /*104b0*/  IMAD.MOV.U32 R225, RZ, RZ, R14 ;  /* 0x000000ffffe17224 */ /* 0x000fe200078e000e */
[----:B------:R0:W5:Y:S01]  /*104c0*/  LDL.LU R17, [R1+0x2d0] ;  /* 0x0002d00001117983 */ /* 0x0001620000300800 */
[----:B------:R-:W-:Y:S02]  /*104d0*/  IMAD.MOV.U32 R227, RZ, RZ, R12 ;  /* 0x000000ffffe37224 */ /* 0x000fe400078e000c */
[----:B------:R-:W-:Y:S01]  /*104e0*/  IMAD.MOV.U32 R228, RZ, RZ, R11 ;  /* 0x000000ffffe47224 */ /* 0x000fe200078e000b */
[----:B------:R0:W5:Y:S01]  /*104f0*/  LDL.LU R16, [R1+0x2cc] ;  /* 0x0002cc0001107983 */ /* 0x0001620000300800 */
[----:B------:R-:W-:Y:S02]  /*10500*/  IMAD.MOV.U32 R230, RZ, RZ, R9 ;  /* 0x000000ffffe67224 */ /* 0x000fe400078e0009 */
[----:B------:R-:W-:Y:S01]  /*10510*/  IMAD.MOV.U32 R231, RZ, RZ, R8 ;  /* 0x000000ffffe77224 */ /* 0x000fe200078e0008 */
[----:B------:R0:W5:Y:S01]  /*10520*/  LDL.LU R3, [R1+0x2c8] ;  /* 0x0002c80001037983 */ /* 0x0001620000300800 */
[----:B------:R-:W-:-:S02]  /*10530*/  IMAD.MOV.U32 R233, RZ, RZ, R6 ;  /* 0x000000ffffe97224 */ /* 0x000fc400078e0006 */
[----:B------:R-:W-:Y:S01]  /*10540*/  IMAD.MOV.U32 R234, RZ, RZ, R5 ;  /* 0x000000ffffea7224 */ /* 0x000fe200078e0005 */
[----:B------:R0:W5:Y:S05]  /*10550*/  LDL.LU R2, [R1+0x2c4] ;  /* 0x0002c40001027983 */ /* 0x00016a0000300800 */
        /* <DEDUP_REMOVED lines=67> */
[----:B-1----:R0:W5:Y:S04]  /*10990*/  LDL.LU R152, [R1+0x2c0] ;  /* 0x0002c00001987983 */ /* 0x0021680000300800 */
[----:B------:R-:W2:Y:S04]  /*109a0*/  LDL.LU.64 R150, [R1+0x2b8] ;  /* 0x0002b80001967983 */ /* 0x000ea80000300a00 */
        /* <DEDUP_REMOVED lines=20> */
[----:B------:R-:W2:Y:S01]  /*10af0*/  LDL.LU.64 R108, [R1+0x210] ;  /* 0x00021000016c7983 */ /* 0x000ea20000300a00 */
[----:B------:R-:W-:Y:S01]  /*10b00*/  UIADD3 UR12, UR8, 0x1c06, URZ ;  /* 0x00001c06080c7890 */ /* 0x000fe2000fffe03f */
[----:B------:R-:W-:Y:S01]  /*10b10*/  UMOV UR13, 0x40000040 ;  /* 0x40000040000d7882 */ /* 0x000fe20000000000 */
[----:B--2---:R-:W-:-:S07]  /*10b20*/  WARPGROUP.ARRIVE ;  /* 0x00000000000079c5 */ /* 0x004fce0000000000 */
[----:B------:R-:W-:Y:S03]  /*10b30*/  HGMMA.64x256x8.F32.TF32 R24, gdesc[UR12], R24, gsb0 ;  /* 0x07e000000c1879f0 */ /* 0x000fe60008002818 */
[----:B------:R-:W-:Y:S02]  /*10b40*/  WARPGROUP.DEPBAR.LE gsb0, 0x0 ;  /* 0x00008000000079c5 */ /* 0x000fe40000010000 */
[----:B0-----:R-:W-:Y:S05]  /*10b50*/  @!P1 BRA `(.L_x_22) ;  /* 0x0000010000b89947 */ /* 0x001fea0003800000 */
[----:B------:R-:W-:Y:S01]  /*10b60*/  UIADD3 UR6, UR39, 0x1, URZ ;  /* 0x0000000127067890 */ /* 0x000fe2000fffe03f */
[----:B-----5:R-:W-:Y:S01]  /*10b70*/  R2UR UR9, R3 ;  /* 0x00000000030972ca */ /* 0x020fe200000e0000 */
[----:B------:R-:W-:Y:S02]  /*10b80*/  UMOV UR8, UR39 ;  /* 0x0000002700087c82 */ /* 0x000fe40008000000 */
[----:B------:R-:W-:-:S04]  /*10b90*/  UISETP.NE.AND UP0, UPT, UR6, 0x4, UPT ;  /* 0x000000040600788c */ /* 0x000fc8000bf05270 */
[----:B------:R-:W-:Y:S02]  /*10ba0*/  USEL UR7, URZ, 0x1, UP0 ;  /* 0x000000013f077887 */ /* 0x000fe40008000000 */
[----:B------:R-:W-:Y:S02]  /*10bb0*/  USEL UR6, UR6, URZ, UP0 ;  /* 0x0000003f06067287 */ /* 0x000fe40008000000 */
[----:B------:R-:W-:-:S12]  /*10bc0*/  ULOP3.LUT UR7, UR36, UR7, URZ, 0x3c, !UPT ;  /* 0x0000000724077292 */ /* 0x000fd8000f8e3c3f */
.L_x_29:
[----:B------:R-:W-:Y:S05]  /*10bd0*/  @!P0 BRA `(.L_x_23) ;  /* 0x0000000000048947 */ /* 0x000fea0003800000 */
[----:B------:R-:W-:Y:S01]  /*10be0*/  BPT.TRAP 0x1 ;  /* 0x000000040000795c */ /* 0x000fe20000300000 */
.L_x_23:
[----:B------:R-:W0:Y:S01]  /*10bf0*/  S2UR UR11, SR_CgaCtaId ;  /* 0x00000000000b79c3 */ /* 0x000e220000008800 */
[----:B------:R-:W-:Y:S01]  /*10c00*/  UMOV UR10, 0x400 ;  /* 0x00000400000a7882 */ /* 0x000fe20000000000 */
[----:B------:R-:W-:Y:S02]  /*10c10*/  IMAD.U32 R4, RZ, RZ, UR7 ;  /* 0x00000007ff047e24 */ /* 0x000fe4000f8e00ff */
[----:B------:R-:W-:-:S03]  /*10c20*/  IMAD.U32 R3, RZ, RZ, UR6 ;  /* 0x00000006ff037e24 */ /* 0x000fc6000f8e00ff */
[----:B------:R-:W-:Y:S01]  /*10c30*/  SHF.L.U32 R4, R4, 0x1f, RZ ;  /* 0x0000001f04047819 */ /* 0x000fe200000006ff */
[----:B0-----:R-:W-:-:S06]  /*10c40*/  ULEA UR10, UR11, UR10, 0x18 ;  /* 0x0000000a0b0a7291 */ /* 0x001fcc000f8ec03f */
[----:B------:R-:W-:-:S05]  /*10c50*/  MOV R0, UR10 ;  /* 0x0000000a00007c02 */ /* 0x000fca0008000f00 */
[----:B------:R-:W-:-:S04]  /*10c60*/  IMAD R3, R3, 0x8, R0 ;  /* 0x0000000803037824 */ /* 0x000fc800078e0200 */
[----:B------:R0:W1:Y:S01]  /*10c70*/  SYNCS.PHASECHK.TRANS64.TRYWAIT P1, [R3+URZ], R4 ;  /* 0x00000004030075a7 */ /* 0x000062000802017f */
[----:B------:R-:W-:Y:S05]  /*10c80*/  @!P0 BRA `(.L_x_24) ;  /* 0x0000000000048947 */ /* 0x000fea0003800000 */
[----:B------:R-:W-:Y:S01]  /*10c90*/  BPT.TRAP 0x1 ;  /* 0x000000040000795c */ /* 0x000fe20000300000 */
.L_x_24:
[----:B-1----:R-:W-:Y:S05]  /*10ca0*/  @P1 BRA `(.L_x_25) ;  /* 0x0000000000081947 */ /* 0x002fea0003800000 */
[----:B------:R-:W1:Y:S02]  /*10cb0*/  SYNCS.PHASECHK.TRANS64.TRYWAIT P1, [R3+URZ], R4 ;  /* 0x00000004030075a7 */ /* 0x000e64000802017f */
[----:B-1----:R-:W-:Y:S05]  /*10cc0*/  @!P1 BRA `(.L_x_26) ;  /* 0x0000022400b09947 */ /* 0x002fea0003800000 */
.L_x_25:
        /* <DEDUP_REMOVED lines=64> */
[----:B--2---:R-:W2:Y:S04]  /*110d0*/  LDL.LU.64 R24, [R1] ;  /* 0x0000000001187983 */ /* 0x004ea80000300a00 */
        /* <DEDUP_REMOVED lines=63> */
[----:B------:R-:W-:-:S02]  /*114d0*/  ULEA UR11, UR6, UR5, 0xd ;  /* 0x00000005060b7291 */ /* 0x000fc4000f8e683f */
[----:B------:R-:W-:Y:S01]  /*114e0*/  ULEA UR10, UR6, UR4, 0xd ;  /* 0x00000004060a7291 */ /* 0x000fe2000f8e683f */
[----:B------:R-:W-:Y:S01]  /*114f0*/  STL [R1+0x2d0], R17 ;  /* 0x0002d01101007387 */ /* 0x000fe20000100800 */
[----:B------:R-:W-:Y:S01]  /*11500*/  UMOV UR15, 0x40000040 ;  /* 0x40000040000f7882 */ /* 0x000fe20000000000 */
[----:B------:R-:W-:Y:S02]  /*11510*/  UMOV UR13, 0x40000040 ;  /* 0x40000040000d7882 */ /* 0x000fe40000000000 */
[----:B------:R-:W-:Y:S01]  /*11520*/  UMOV UR14, UR11 ;  /* 0x0000000b000e7c82 */ /* 0x000fe20008000000 */
[----:B------:R-:W-:Y:S01]  /*11530*/  STL [R1+0x2cc], R16 ;  /* 0x0002cc1001007387 */ /* 0x000fe20000100800 */
[----:B------:R-:W-:-:S03]  /*11540*/  UMOV UR12, UR10 ;  /* 0x0000000a000c7c82 */ /* 0x000fc60008000000 */
[----:B------:R3:W-:Y:S04]  /*11550*/  STL [R1+0x2c8], R2 ;  /* 0x0002c80201007387 */ /* 0x0007e80000100800 */
[----:B------:R4:W-:Y:S01]  /*11560*/  STL [R1+0x2c4], R0 ;  /* 0x0002c40001007387 */ /* 0x0009e20000100800 */
[----:B--2---:R-:W-:-:S06]  /*11570*/  WARPGROUP.ARRIVE ;  /* 0x00000000000079c5 */ /* 0x004fcc0000000000 */
[----:B------:R-:W-:Y:S03]  /*11580*/  HGMMA.64x256x8.F32.TF32 R24, gdesc[UR12], R24, gsb0 ;  /* 0x07e000000c1879f0 */ /* 0x000fe60008002818 */
[----:B------:R-:W-:Y:S02]  /*11590*/  WARPGROUP.DEPBAR.LE gsb0, 0x0 ;  /* 0x00008000000079c5 */ /* 0x000fe40000010000 */
[----:B------:R-:W-:Y:S01]  /*115a0*/  STL.64 [R1], R24 ;  /* 0x0000001801007387 */ /* 0x000fe20000100a00 */
[----:B---3--:R-:W-:Y:S01]  /*115b0*/  IMAD.MOV.U32 R2, RZ, RZ, R150 ;  /* 0x000000ffff027224 */ /* 0x008fe200078e0096 */
[----:B01----:R-:W-:Y:S01]  /*115c0*/  MOV R3, R149 ;  /* 0x0000009500037202 */ /* 0x003fe20000000f00 */
[----:B----4-:R-:W-:Y:S01]  /*115d0*/  IMAD.MOV.U32 R0, RZ, RZ, R151 ;  /* 0x000000ffff007224 */ /* 0x010fe200078e0097 */
        /* <DEDUP_REMOVED lines=40> */
[----:B------:R-:W2:Y:S01]  /*11860*/  LDL.LU.64 R150, [R1+0x17d8] ;  /* 0x0017d80001967983 */ /* 0x000ea20000300a00 */
        /* <DEDUP_REMOVED lines=96> */
[----:B------:R-:W-:-:S03]  /*11e70*/  IMAD.MOV.U32 R235, RZ, RZ, R46 ;  /* 0x000000ffffeb7224 */ /* 0x000fc600078e002e */
        /* <DEDUP_REMOVED lines=28> */
[----:B0-----:R-:W2:Y:S04]  /*12040*/  LDL.LU.64 R44, [R1+0x1630] ;  /* 0x00163000012c7983 */ /* 0x001ea80000300a00 */
        /* <DEDUP_REMOVED lines=11> */
[----:B------:R-:W-:-:S02]  /*12100*/  UMOV UR13, 0x40000040 ;  /* 0x40000040000d7882 */ /* 0x000fc40000000000 */
[----:B------:R-:W-:Y:S01]  /*12110*/  STL [R1+0x15d8], R152 ;  /* 0x0015d89801007387 */ /* 0x000fe20000100800 */
[----:B--2---:R-:W-:-:S06]  /*12120*/  WARPGROUP.ARRIVE ;  /* 0x00000000000079c5 */ /* 0x004fcc0000000000 */
        /* <DEDUP_REMOVED lines=2892> */
[----:B------:R-:W-:Y:S01]  /*1d5f0*/  IMAD.MOV.U32 R4, RZ, RZ, R148 ;  /* 0x000000ffff047224 */ /* 0x000fe200078e0094 */
[----:B------:R-:W-:Y:S02]  /*1d600*/  MOV R3, R149 ;  /* 0x0000009500037202 */ /* 0x000fe40000000f00 */
[----:B------:R-:W-:Y:S01]  /*1d610*/  STL.64 [R1+0x48], R42 ;  /* 0x0000482a01007387 */ /* 0x000fe20000100a00 */
[----:B------:R-:W-:Y:S01]  /*1d620*/  IMAD.MOV.U32 R6, RZ, RZ, R146 ;  /* 0x000000ffff067224 */ /* 0x000fe200078e0092 */
[----:B------:R-:W-:Y:S02]  /*1d630*/  MOV R5, R147 ;  /* 0x0000009300057202 */ /* 0x000fe40000000f00 */
[----:B------:R0:W-:Y:S01]  /*1d640*/  STL.64 [R1+0x50], R44 ;  /* 0x0000502c01007387 */ /* 0x0001e20000100a00 */
[----:B------:R-:W-:Y:S01]  /*1d650*/  IMAD.MOV.U32 R8, RZ, RZ, R144 ;  /* 0x000000ffff087224 */ /* 0x000fe200078e0090 */
[----:B------:R-:W-:-:S02]  /*1d660*/  MOV R7, R145 ;  /* 0x0000009100077202 */ /* 0x000fc40000000f00 */
[----:B------:R-:W3:Y:S01]  /*1d670*/  LDL.LU.64 R150, [R1+0x788] ;  /* 0x0007880001967983 */ /* 0x000ee20000300a00 */
[----:B------:R-:W-:Y:S01]  /*1d680*/  IMAD.MOV.U32 R10, RZ, RZ, R142 ;  /* 0x000000ffff0a7224 */ /* 0x000fe200078e008e */
[----:B------:R-:W-:Y:S02]  /*1d690*/  MOV R9, R143 ;  /* 0x0000008f00097202 */ /* 0x000fe40000000f00 */
[----:B------:R-:W3:Y:S01]  /*1d6a0*/  LDL.LU.64 R148, [R1+0x780] ;  /* 0x0007800001947983 */ /* 0x000ee20000300a00 */
[----:B------:R-:W-:Y:S01]  /*1d6b0*/  IMAD.MOV.U32 R12, RZ, RZ, R140 ;  /* 0x000000ffff0c7224 */ /* 0x000fe200078e008c */
[----:B------:R-:W-:Y:S02]  /*1d6c0*/  MOV R11, R141 ;  /* 0x0000008d000b7202 */ /* 0x000fe40000000f00 */
[----:B------:R-:W3:Y:S01]  /*1d6d0*/  LDL.LU.64 R146, [R1+0x778] ;  /* 0x0007780001927983 */ /* 0x000ee20000300a00 */
        /* <DEDUP_REMOVED lines=42> */
[----:B------:R-:W-:Y:S01]  /*1d980*/  MOV R194, R110 ;  /* 0x0000006e00c27202 */ /* 0x000fe20000000f00 */
[----:B------:R-:W-:Y:S02]  /*1d990*/  IMAD.MOV.U32 R195, RZ, RZ, R111 ;  /* 0x000000ffffc37224 */ /* 0x000fe400078e006f */
[----:B------:R-:W3:Y:S01]  /*1d9a0*/  LDL.LU.64 R116, [R1+0x700] ;  /* 0x0007000001747983 */ /* 0x000ee20000300a00 */
        /* <DEDUP_REMOVED lines=206> */
[----:B------:R-:W-:-:S02]  /*1e690*/  UIADD3 UR12, UR10, 0x1802, URZ ;  /* 0x000018020a0c7890 */ /* 0x000fc4000fffe03f */
        /* <DEDUP_REMOVED lines=506> */
[----:B------:R-:W-:Y:S01]  /*20640*/  UIADD3 UR14, UR11, 0x1806, URZ ;  /* 0x000018060b0e7890 */ /* 0x000fe2000fffe03f */
[----:B------:R0:W5:Y:S01]  /*20650*/  LDL.LU R17, [R1+0x2d0] ;  /* 0x0002d00001117983 */ /* 0x0001620000300800 */
[----:B------:R-:W-:Y:S01]  /*20660*/  UIADD3 UR12, UR10, 0x1806, URZ ;  /* 0x000018060a0c7890 */ /* 0x000fe2000fffe03f */
[----:B------:R-:W-:Y:S01]  /*20670*/  UMOV UR15, 0x40000040 ;  /* 0x40000040000f7882 */ /* 0x000fe20000000000 */
[----:B------:R-:W-:Y:S01]  /*20680*/  UMOV UR13, 0x40000040 ;  /* 0x40000040000d7882 */ /* 0x000fe20000000000 */
[----:B------:R0:W5:Y:S04]  /*20690*/  LDL.LU R16, [R1+0x2cc] ;  /* 0x0002cc0001107983 */ /* 0x0001680000300800 */
[----:B------:R0:W5:Y:S04]  /*206a0*/  LDL.LU R2, [R1+0x2c8] ;  /* 0x0002c80001027983 */ /* 0x0001680000300800 */
[----:B------:R0:W5:Y:S01]  /*206b0*/  LDL.LU R0, [R1+0x2c4] ;  /* 0x0002c40001007983 */ /* 0x0001620000300800 */
        /* <DEDUP_REMOVED lines=96> */
[----:B------:R-:W-:Y:S01]  /*20cc0*/  BPT.TRAP 0x1 ;  /* 0x000000040000795c */ /* 0x000fe20000300000 */
.L_x_27:
[----:B-----5:R-:W-:Y:S01]  /*20cd0*/  ISETP.NE.AND P1, PT, R17, RZ, PT ;  /* 0x000000ff1100720c */ /* 0x020fe20003f25270 */
[----:B------:R-:W-:Y:S01]  /*20ce0*/  IMAD.U32 R3, RZ, RZ, UR8 ;  /* 0x00000008ff037e24 */ /* 0x000fe2000f8e00ff */
[----:B------:R-:W-:-:S11]  /*20cf0*/  UISETP.GT.U32.AND UP0, UPT, UR37, 0x1, UPT ;  /* 0x000000012500788c */ /* 0x000fd6000bf04070 */
[----:B------:R-:W-:-:S05]  /*20d00*/  @P1 LEA R3, R3, R0, 0x3 ;  /* 0x0000000003031211 */ /* 0x000fca00078e18ff */
[----:B------:R-:W-:-:S05]  /*20d10*/  @P1 VIADD R3, R3, 0x20 ;  /* 0x0000002003031836 */ /* 0x000fca0000000000 */
[----:B------:R-:W-:-:S04]  /*20d20*/  @P1 PRMT R3, R152, 0x654, R3 ;  /* 0x0000065498031816 */ /* 0x000fc80000000003 */
[----:B------:R0:W-:Y:S01]  /*20d30*/  @P1 SYNCS.ARRIVE.TRANS64.RED.A1T0 RZ, [R3+URZ], RZ ;  /* 0x000000ff03ff19a7 */ /* 0x0001e2000810043f */
[----:B------:R-:W-:-:S13]  /*20d40*/  PLOP3.LUT P1, PT, PT, PT, UP0, 0x80, 0x0 ;  /* 0x000000000000781c */ /* 0x000fda0003f2f008 */
[----:B0-----:R-:W-:Y:S05]  /*20d50*/  @P1 BRA `(.L_x_28) ;  /* 0x0000000000041947 */ /* 0x001fea0003800000 */
[----:B------:R-:W-:Y:S01]  /*20d60*/  BPT.TRAP 0x1 ;  /* 0x000000040000795c */ /* 0x000fe20000300000 */
.L_x_28:
[----:B------:R-:W-:Y:S02]  /*20d70*/  UISETP.GT.AND UP2, UPT, UR9, 0x1, UPT ;  /* 0x000000010900788c */ /* 0x000fe4000bf44270 */
[----:B------:R-:W-:Y:S02]  /*20d80*/  UIADD3 UR6, UR6, 0x1, URZ ;  /* 0x0000000106067890 */ /* 0x000fe4000fffe03f */
[----:B------:R-:W-:Y:S02]  /*20d90*/  UIADD3 UR8, UR8, 0x1, URZ ;  /* 0x0000000108087890 */ /* 0x000fe4000fffe03f */
[----:B------:R-:W-:Y:S01]  /*20da0*/  PLOP3.LUT P1, PT, PT, PT, UP2, 0x80, 0x0 ;  /* 0x000000000000781c */ /* 0x000fe20003f2f028 */
[----:B------:R-:W-:Y:S02]  /*20db0*/  UISETP.NE.AND UP0, UPT, UR6, 0x4, UPT ;  /* 0x000000040600788c */ /* 0x000fe4000bf05270 */
[----:B------:R-:W-:Y:S02]  /*20dc0*/  UIADD3 UR10, UR9, -0x1, URZ ;  /* 0xffffffff090a7890 */ /* 0x000fe4000fffe03f */
[----:B------:R-:W-:-:S02]  /*20dd0*/  USEL UR9, URZ, 0x1, UP0 ;  /* 0x000000013f097887 */ /* 0x000fc40008000000 */
[----:B------:R-:W-:Y:S02]  /*20de0*/  UISETP.NE.AND UP1, UPT, UR8, 0x4, UPT ;  /* 0x000000040800788c */ /* 0x000fe4000bf25270 */
[----:B------:R-:W-:Y:S02]  /*20df0*/  ULOP3.LUT UR7, UR7, UR9, URZ, 0x3c, !UPT ;  /* 0x0000000907077292 */ /* 0x000fe4000f8e3c3f */
[----:B------:R-:W-:Y:S02]  /*20e00*/  USEL UR6, UR6, URZ, UP0 ;  /* 0x0000003f06067287 */ /* 0x000fe40008000000 */
[----:B------:R-:W-:Y:S01]  /*20e10*/  USEL UR8, UR8, URZ, UP1 ;  /* 0x0000003f08087287 */ /* 0x000fe20008800000 */
[----:B------:R-:W-:Y:S01]  /*20e20*/  UMOV UR9, UR10 ;  /* 0x0000000a00097c82 */ /* 0x000fe20008000000 */
[----:B------:R-:W-:Y:S10]  /*20e30*/  @P1 BRA `(.L_x_29) ;  /* 0xfffffefc00641947 */ /* 0x000ff4000383ffff */
.L_x_22:
[----:B-----5:R-:W0:Y:S02]  /*20e40*/  LDC R3, c[0x0][0x28c] ;  /* 0x0000a300ff037b82 */ /* 0x020e240000000800 */
[----:B0-----:R-:W-:-:S13]  /*20e50*/  ISETP.GE.AND P1, PT, R3, 0x1, PT ;  /* 0x000000010300780c */ /* 0x001fda0003f26270 */
[----:B------:R-:W-:Y:S05]  /*20e60*/  @!P1 BRA `(.L_x_30) ;  /* 0x0000000000449947 */ /* 0x000fea0003800000 */
[----:B------:R-:W-:Y:S05]  /*20e70*/  @!P0 BRA `(.L_x_31) ;  /* 0x0000000000048947 */ /* 0x000fea0003800000 */
[----:B------:R-:W-:Y:S01]  /*20e80*/  BPT.TRAP 0x1 ;  /* 0x000000040000795c */ /* 0x000fe20000300000 */
.L_x_31:
[----:B------:R-:W-:Y:S01]  /*20e90*/  ISETP.NE.AND P0, PT, R17, RZ, PT ;  /* 0x000000ff1100720c */ /* 0x000fe20003f05270 */
[----:B------:R-:W-:-:S12]  /*20ea0*/  UISETP.LT.AND UP1, UPT, UR43, 0x1, UPT ;  /* 0x000000012b00788c */ /* 0x000fd8000bf21270 */
[----:B------:R-:W-:-:S05]  /*20eb0*/  VOTEU.ANY UP0, P0 ;  /* 0x00000000003f7886 */ /* 0x000fca0000000100 */
[----:B------:R-:W-:-:S04]  /*20ec0*/  @UP0 USEL UR4, UR43, 0x1, UP1 ;  /* 0x000000012b040887 */ /* 0x000fc80008800000 */
[----:B------:R-:W-:Y:S02]  /*20ed0*/  @UP0 UIADD3 UR4, UR39, UR43, -UR4 ;  /* 0x0000002b27040290 */ /* 0x000fe4000fffe804 */
[----:B------:R-:W-:-:S04]  /*20ee0*/  UISETP.GT.U32.AND UP0, UPT, UR37, 0x1, UPT ;  /* 0x000000012500788c */ /* 0x000fc8000bf04070 */
[----:B------:R-:W-:-:S05]  /*20ef0*/  MOV R3, UR4 ;  /* 0x0000000400037c02 */ /* 0x000fca0008000f00 */
[----:B------:R-:W-:-:S05]  /*20f00*/  @P0 IMAD.SHL.U32 R3, R3, 0x8, RZ ;  /* 0x0000000803030824 */ /* 0x000fca00078e00ff */
[----:B------:R-:W-:-:S04]  /*20f10*/  @P0 LOP3.LUT R3, R3, 0x18, RZ, 0xc0, !PT ;  /* 0x0000001803030812 */ /* 0x000fc800078ec0ff */
[----:B------:R-:W-:-:S04]  /*20f20*/  @P0 IADD3 R0, R0, 0x20, R3 ;  /* 0x0000002000000810 */ /* 0x000fc80007ffe003 */
[----:B------:R-:W-:-:S04]  /*20f30*/  @P0 PRMT R0, R152, 0x654, R0 ;  /* 0x0000065498000816 */ /* 0x000fc80000000000 */
[----:B------:R0:W-:Y:S01]  /*20f40*/  @P0 SYNCS.ARRIVE.TRANS64.RED.A1T0 RZ, [R0+URZ], RZ ;  /* 0x000000ff00ff09a7 */ /* 0x0001e2000810043f */
[----:B------:R-:W-:-:S13]  /*20f50*/  PLOP3.LUT P0, PT, PT, PT, UP0, 0x80, 0x0 ;  /* 0x000000000000781c */ /* 0x000fda0003f0f008 */
[----:B0-----:R-:W-:Y:S05]  /*20f60*/  @P0 BRA `(.L_x_30) ;  /* 0x0000000000040947 */ /* 0x001fea0003800000 */
[----:B------:R-:W-:Y:S01]  /*20f70*/  BPT.TRAP 0x1 ;  /* 0x000000040000795c */ /* 0x000fe20000300000 */
.L_x_30:
[----:B------:R-:W0:Y:S01]  /*20f80*/  S2R R8, SR_TID.X ;  /* 0x0000000000087919 */ /* 0x000e220000002100 */
[----:B------:R-:W-:Y:S01]  /*20f90*/  MOV R19, 0x6540 ;  /* 0x0000654000137802 */ /* 0x000fe20000000f00 */
[----:B------:R-:W-:Y:S02]  /*20fa0*/  UIMAD.WIDE UR6, UR40, 0x100, URZ ;  /* 0x00000100280678a5 */ /* 0x000fe4000f8e023f */
[----:B------:R-:W-:Y:S01]  /*20fb0*/  USHF.R.S32.HI UR10, URZ, 0x1f, UR42 ;  /* 0x0000001f3f0a7899 */ /* 0x000fe2000801142a */
[----:B------:R-:W-:Y:S01]  /*20fc0*/  ULDC.64 UR8, c[0x0][0x5d0] ;  /* 0x0001740000087ab9 */ /* 0x000fe20000000a00 */
[----:B------:R-:W-:Y:S02]  /*20fd0*/  ULDC UR5, c[0x0][0x284] ;  /* 0x0000a10000057ab9 */ /* 0x000fe40000000800 */
[----:B------:R-:W-:Y:S02]  /*20fe0*/  UIMAD UR4, UR10, UR8, URZ ;  /* 0x000000080a0472a4 */ /* 0x000fe4000f8e023f */
[----:B------:R-:W-:-:S02]  /*20ff0*/  USHF.L.U32 UR40, UR40, 0x8, URZ ;  /* 0x0000000828287899 */ /* 0x000fc4000800063f */
[----:B------:R-:W-:Y:S02]  /*21000*/  UIMAD UR4, UR42, UR9, UR4 ;  /* 0x000000092a0472a4 */ /* 0x000fe4000f8e0204 */
[----:B------:R-:W-:-:S04]  /*21010*/  UIADD3 UR39, UR43, UR39, URZ ;  /* 0x000000272b277290 */ /* 0x000fc8000fffe03f */
[----:B------:R-:W-:-:S04]  /*21020*/  UISETP.GT.U32.AND UP0, UPT, UR39, 0x3, UPT ;  /* 0x000000032700788c */ /* 0x000fc8000bf04070 */
[----:B------:R-:W-:Y:S01]  /*21030*/  UISETP.LT.U32.AND UP0, UPT, UR43, 0x4, UP0 ;  /* 0x000000042b00788c */ /* 0x000fe20008701070 */
[--C-:B0-----:R-:W-:Y:S01]  /*21040*/  SHF.R.U32.HI R4, RZ, 0x7, R8.reuse ;  /* 0x00000007ff047819 */ /* 0x101fe20000011608 */
[----:B------:R-:W-:Y:S01]  /*21050*/  IMAD.SHL.U32 R18, R8, 0x2, RZ ;  /* 0x0000000208127824 */ /* 0x000fe200078e00ff */
[----:B------:R-:W-:Y:S02]  /*21060*/  SHF.R.U32.HI R5, RZ, 0x2, R8 ;  /* 0x00000002ff057819 */ /* 0x000fe40000011608 */
[----:B------:R-:W-:Y:S02]  /*21070*/  LOP3.LUT R4, R4, 0x1, RZ, 0xc0, !PT ;  /* 0x0000000104047812 */ /* 0x000fe400078ec0ff */
[----:B------:R-:W-:Y:S02]  /*21080*/  LOP3.LUT R6, R8, 0x60, RZ, 0xc0, !PT ;  /* 0x0000006008067812 */ /* 0x000fe400078ec0ff */
[----:B------:R-:W-:Y:S02]  /*21090*/  LOP3.LUT R5, R5, 0x7, RZ, 0xc0, !PT ;  /* 0x0000000705057812 */ /* 0x000fe400078ec0ff */
[----:B------:R-:W-:-:S02]  /*210a0*/  SHF.L.U32 R3, R4, 0x6, RZ ;  /* 0x0000000604037819 */ /* 0x000fc400000006ff */
[----:B------:R-:W-:Y:S02]  /*210b0*/  LOP3.LUT R18, R18, 0x6, RZ, 0xc0, !PT ;  /* 0x0000000612127812 */ /* 0x000fe400078ec0ff */
[----:B------:R-:W-:Y:S02]  /*210c0*/  SHF.R.U32.HI R6, RZ, 0x1, R6 ;  /* 0x00000001ff067819 */ /* 0x000fe40000011606 */
[--C-:B------:R-:W-:Y:S02]  /*210d0*/  LOP3.LUT R3, R3, 0x40, R5.reuse, 0xe2, !PT ;  /* 0x0000004003037812 */ /* 0x100fe400078ee205 */
[----:B------:R-:W-:Y:S01]  /*210e0*/  PRMT R18, R18, R19, UR41 ;  /* 0x0000002912127e16 */ /* 0x000fe20008000013 */
[----:B------:R-:W-:Y:S01]  /*210f0*/  USHF.L.U32 UR41, UR41, 0x8, URZ ;  /* 0x0000000829297899 */ /* 0x000fe2000800063f */
[----:B------:R-:W-:Y:S02]  /*21100*/  IADD3 R0, RZ, -R6, -R5 ;  /* 0x80000006ff007210 */ /* 0x000fe40007ffe805 */
[----:B------:R-:W-:Y:S01]  /*21110*/  LOP3.LUT R3, R3, UR6, R6, 0xfe, !PT ;  /* 0x0000000603037c12 */ /* 0x000fe2000f8efe06 */
[----:B------:R-:W-:Y:S01]  /*21120*/  IMAD.U32 R6, RZ, RZ, UR8 ;  /* 0x00000008ff067e24 */ /* 0x000fe2000f8e00ff */
[----:B------:R-:W-:Y:S01]  /*21130*/  SHF.R.S32.HI R19, RZ, 0x1f, R18 ;  /* 0x0000001fff137819 */ /* 0x000fe20000011412 */
[----:B------:R-:W-:Y:S01]  /*21140*/  IMAD R0, R4, -0x40, R0 ;  /* 0xffffffc004007824 */ /* 0x000fe200078e0200 */
[----:B------:R-:W-:Y:S01]  /*21150*/  ULDC UR8, c[0x0][0x288] ;  /* 0x0000a20000087ab9 */ /* 0x000fe20000000800 */
[----:B------:R-:W-:Y:S01]  /*21160*/  IMAD.U32 R4, RZ, RZ, UR5 ;  /* 0x00000005ff047e24 */ /* 0x000fe2000f8e00ff */
[----:B------:R-:W-:Y:S01]  /*21170*/  UISETP.GE.AND UP1, UPT, UR41, UR8, UPT ;  /* 0x000000082900728c */ /* 0x000fe2000bf26270 */
[----:B------:R-:W-:Y:S01]  /*21180*/  IMAD.WIDE.U32 R6, R6, UR42, R18 ;  /* 0x0000002a06067c25 */ /* 0x000fe2000f8e0012 */
[----:B------:R-:W-:-:S02]  /*21190*/  MOV R5, 0xfffffffe ;  /* 0xfffffffe00057802 */ /* 0x000fc40000000f00 */
[----:B------:R-:W-:Y:S01]  /*211a0*/  IADD3 R164, R4, -UR40, R0 ;  /* 0x8000002804a47c10 */ /* 0x000fe2000fffe000 */
[----:B------:R-:W-:Y:S01]  /*211b0*/  UISETP.GE.OR UP1, UPT, UR40, UR5, UP1 ;  /* 0x000000052800728c */ /* 0x000fe20008f26670 */
[----:B------:R-:W-:Y:S01]  /*211c0*/  IADD3 R7, R7, UR4, RZ ;  /* 0x0000000407077c10 */ /* 0x000fe2000fffe0ff */
[----:B------:R-:W-:Y:S01]  /*211d0*/  USHF.R.U32.HI UR4, URZ, 0x2, UR39 ;  /* 0x000000023f047899 */ /* 0x000fe20008011627 */
[----:B------:R-:W-:Y:S01]  /*211e0*/  LOP3.LUT R0, R8, 0x3, RZ, 0xc0, !PT ;  /* 0x0000000308007812 */ /* 0x000fe200078ec0ff */
[----:B------:R0:W-:Y:S01]  /*211f0*/  STL [R1+0x200], R164 ;  /* 0x000200a401007387 */ /* 0x0001e20000100800 */
[----:B------:R-:W-:Y:S01]  /*21200*/  USEL UR5, URZ, 0x1, !UP0 ;  /* 0x000000013f057887 */ /* 0x000fe2000c000000 */
[----:B------:R-:W-:Y:S01]  /*21210*/  PLOP3.LUT P0, PT, PT, PT, UP1, 0x80, 0x0 ;  /* 0x000000000000781c */ /* 0x000fe20003f0f018 */
[----:B------:R-:W-:Y:S01]  /*21220*/  ULOP3.LUT UR4, UR4, 0x1, URZ, 0xc0, !UPT ;  /* 0x0000000104047892 */ /* 0x000fe2000f8ec03f */
[----:B------:R-:W-:Y:S01]  /*21230*/  IMAD R0, R0, R5, UR8 ;  /* 0x0000000800007e24 */ /* 0x000fe2000f8e0205 */
[----:B------:R-:W-:-:S02]  /*21240*/  ULOP3.LUT UR39, UR39, 0x3, URZ, 0xc0, !UPT ;  /* 0x0000000327277892 */ /* 0x000fc4000f8ec03f */
[----:B------:R-:W-:Y:S01]  /*21250*/  UISETP.NE.U32.AND UP2, UPT, UR4, 0x1, UPT ;  /* 0x000000010400788c */ /* 0x000fe2000bf45070 */
[----:B------:R-:W-:Y:S01]  /*21260*/  VIADD R0, R0, -UR41 ;  /* 0x8000002900007c36 */ /* 0x000fe20008000000 */
[----:B------:R-:W-:Y:S02]  /*21270*/  UMOV UR40, 0xffffffff ;  /* 0xffffffff00287882 */ /* 0x000fe40000000000 */
[----:B------:R-:W-:-:S04]  /*21280*/  UISETP.GT.U32.AND UP2, UPT, UR43, 0x3, !UP2 ;  /* 0x000000032b00788c */ /* 0x000fc8000d744070 */
[----:B------:R-:W-:-:S04]  /*21290*/  USEL UR4, URZ, 0x1, !UP2 ;  /* 0x000000013f047887 */ /* 0x000fc8000d000000 */
[----:B------:R-:W-:Y:S01]  /*212a0*/  ULOP3.LUT UR36, UR4, UR36, UR5, 0x96, !UPT ;  /* 0x0000002404247292 */ /* 0x000fe2000f8e9605 */
[----:B0-----:R-:W-:Y:S11]  /*212b0*/  @P0 BRA `(.L_x_32) ;  /* 0x000000fc00ec0947 */ /* 0x001ff60003800000 */
[----:B------:R-:W-:Y:S01]  /*212c0*/  FSETP.NEU.AND P0, PT, R16, RZ, PT ;  /* 0x000000ff1000720b */ /* 0x000fe20003f0d000 */
[----:B------:R-:W-:Y:S01]  /*212d0*/  ULDC.64 UR8, c[0x0][0x5c8] ;  /* 0x0001720000087ab9 */ /* 0x000fe20000000a00 */
[----:B------:R-:W-:Y:S01]  /*212e0*/  ISETP.GT.AND P1, PT, R164, RZ, PT ;  /* 0x000000ffa400720c */ /* 0x000fe20003f24270 */
[----:B------:R-:W-:Y:S01]  /*212f0*/  UIMAD UR4, UR7, UR8, URZ ;  /* 0x00000008070472a4 */ /* 0x000fe2000f8e023f */
[----:B------:R-:W-:Y:S01]  /*21300*/  MOV R10, UR9 ;  /* 0x00000009000a7c02 */ /* 0x000fe20008000f00 */
[C---:B------:R-:W-:Y:S01]  /*21310*/  IMAD.WIDE.U32 R6, R3.reuse, UR8, R6 ;  /* 0x0000000803067c25 */ /* 0x040fe2000f8e0006 */
[----:B------:R-:W-:Y:S01]  /*21320*/  BSSY B0, `(.L_x_32) ;  /* 0x0000ff4000007945 */ /* 0x000fe20003800000 */
[----:B------:R-:W-:Y:S02]  /*21330*/  ISETP.GT.AND P2, PT, R0, RZ, P1 ;  /* 0x000000ff0000720c */ /* 0x000fe40000f44270 */
[----:B------:R-:W-:-:S04]  /*21340*/  IMAD R10, R3, R10, UR4 ;  /* 0x00000004030a7e24 */ /* 0x000fc8000f8e020a */
[----:B------:R-:W-:Y:S01]  /*21350*/  IMAD.IADD R10, R7, 0x1, R10 ;  /* 0x00000001070a7824 */ /* 0x000fe200078e020a */
[----:B------:R-:W-:Y:S06]  /*21360*/  @!P0 BRA `(.L_x_33) ;  /* 0x000000ac00448947 */ /* 0x000fec0003800000 */
[----:B------:R-:W0:Y:S01]  /*21370*/  LDC.64 R22, c[0x0][0x5b8] ;  /* 0x00016e00ff167b82 */ /* 0x000e220000000a00 */
[----:B------:R-:W2:Y:S01]  /*21380*/  LDL.LU R11, [R1] ;  /* 0x00000000010b7983 */ /* 0x000ea20000300800 */
[----:B------:R-:W-:-:S06]  /*21390*/  ULDC.64 UR4, c[0x0][0x5c0] ;  /* 0x0001700000047ab9 */ /* 0x000fcc0000000a00 */
[----:B------:R-:W1:Y:S08]  /*213a0*/  LDC.64 R14, c[0x0][0x5b0] ;  /* 0x00016c00ff0e7b82 */ /* 0x000e700000000a00 */
[----:B------:R-:W3:Y:S01]  /*213b0*/  LDC.64 R12, c[0x0][0x5a8] ;  /* 0x00016a00ff0c7b82 */ /* 0x000ee20000000a00 */
[C---:B0-----:R-:W-:Y:S02]  /*213c0*/  IMAD R159, R22.reuse, UR10, RZ ;  /* 0x0000000a169f7c24 */ /* 0x041fe4000f8e02ff */
[----:B------:R-:W-:-:S04]  /*213d0*/  IMAD.WIDE.U32 R154, R22, UR42, R18 ;  /* 0x0000002a169a7c25 */ /* 0x000fc8000f8e0012 */
[----:B------:R-:W-:Y:S02]  /*213e0*/  IMAD R159, R23, UR42, R159 ;  /* 0x0000002a179f7c24 */ /* 0x000fe4000f8e029f */
[----:B-1----:R-:W-:Y:S02]  /*213f0*/  IMAD R153, R14, UR7, RZ ;  /* 0x000000070e997c24 */ /* 0x002fe4000f8e02ff */
[----:B------:R-:W-:Y:S01]  /*21400*/  IMAD.MOV.U32 R20, RZ, RZ, R154 ;  /* 0x000000ffff147224 */ /* 0x000fe200078e009a */
[----:B------:R-:W-:Y:S01]  /*21410*/  IADD3 R21, R155, R159, RZ ;  /* 0x0000009f9b157210 */ /* 0x000fe20007ffe0ff */
[C---:B------:R-:W-:Y:S02]  /*21420*/  IMAD R153, R3.reuse, R15, R153 ;  /* 0x0000000f03997224 */ /* 0x040fe400078e0299 */
[----:B------:R-:W-:-:S05]  /*21430*/  IMAD.WIDE.U32 R4, R3, R14, R20 ;  /* 0x0000000e03047225 */ /* 0x000fca00078e0014 */
[----:B------:R-:W-:Y:S02]  /*21440*/  IADD3 R5, R5, R153, RZ ;  /* 0x0000009905057210 */ /* 0x000fe40007ffe0ff */
[----:B---3--:R-:W-:-:S04]  /*21450*/  LEA R8, P0, R4, R12, 0x2 ;  /* 0x0000000c04087211 */ /* 0x008fc800078010ff */
[----:B------:R-:W-:-:S05]  /*21460*/  LEA.HI.X R9, R4, R13, R5, 0x2, P0 ;  /* 0x0000000d04097211 */ /* 0x000fca00000f1405 */
[----:B------:R-:W3:Y:S01]  /*21470*/  @P2 LDG.E.LTC128B R23, desc[UR44][R8.64] ;  /* 0x0000002c08172981 */ /* 0x000ee2000c1e1920 */
[C---:B------:R-:W-:Y:S01]  /*21480*/  LEA R4, P0, R6.reuse, UR4, 0x2 ;  /* 0x0000000406047c11 */ /* 0x040fe2000f8010ff */
[----:B------:R-:W-:Y:S03]  /*21490*/  BSSY B1, `(.L_x_34) ;  /* 0x0000010000017945 */ /* 0x000fe60003800000 */
[----:B------:R-:W-:Y:S02]  /*214a0*/  LEA.HI.X R5, R6, UR5, R10, 0x2, P0 ;  /* 0x0000000506057c11 */ /* 0x000fe400080f140a */
[----:B---3--:R-:W-:-:S05]  /*214b0*/  LOP3.LUT R7, R23, 0xffffe000, RZ, 0xc0, !PT ;  /* 0xffffe00017077812 */ /* 0x008fca00078ec0ff */
[----:B------:R-:W-:-:S04]  /*214c0*/  FMUL R7, R7, R16 ;  /* 0x0000001007077220 */ /* 0x000fc80000400000 */
[----:B--2---:R-:W-:-:S05]  /*214d0*/  FFMA R7, R11, R2, R7 ;  /* 0x000000020b077223 */ /* 0x004fca0000000007 */
[----:B------:R-:W-:-:S05]  /*214e0*/  F2FP.TF32.F32.PACK_B R7, R7 ;  /* 0x00000007ff07723e */ /* 0x000fca00024050ff */
[----:B------:R0:W-:Y:S02]  /*214f0*/  @P2 STG.E desc[UR44][R4.64], R7 ;  /* 0x0000000704002986 */ /* 0x0001e4000c10192c */
[----:B0-----:R-:W-:-:S04]  /*21500*/  IMAD.WIDE.U32 R6, R3, R14, R18 ;  /* 0x0000000e03067225 */ /* 0x001fc800078e0012 */
[----:B------:R-:W-:Y:S02]  /*21510*/  IMAD.IADD R7, R153, 0x1, R7 ;  /* 0x0000000199077824 */ /* 0x000fe400078e0207 */
[----:B------:R-:W-:-:S05]  /*21520*/  IMAD.WIDE.U32 R6, R22, UR42, R6 ;  /* 0x0000002a16067c25 */ /* 0x000fca000f8e0006 */
[----:B------:R-:W-:Y:S02]  /*21530*/  IADD3 R7, R159, R7, RZ ;  /* 0x000000079f077210 */ /* 0x000fe40007ffe0ff */
[----:B------:R-:W-:-:S04]  /*21540*/  LEA R10, P0, R6, R12, 0x2 ;  /* 0x0000000c060a7211 */ /* 0x000fc800078010ff */
[----:B------:R-:W-:Y:S02]  /*21550*/  LEA.HI.X R11, R6, R13, R7, 0x2, P0 ;  /* 0x0000000d060b7211 */ /* 0x000fe400000f1407 */
[----:B------:R-:W-:-:S13]  /*21560*/  ISETP.GT.AND P0, PT, R0, 0x1, P1 ;  /* 0x000000010000780c */ /* 0x000fda0000f04270 */
[----:B------:R-:W-:Y:S05]  /*21570*/  @!P0 BRA `(.L_x_35) ;  /* 0x0000000000048947 */ /* 0x000fea0003800000 */
[----:B------:R0:W5:Y:S02]  /*21580*/  LDG.E.LTC128B R23, desc[UR44][R10.64+0x4] ;  /* 0x0000042c0a177981 */ /* 0x000164000c1e1920 */
.L_x_35:
[----:B------:R-:W-:Y:S05]  /*21590*/  BSYNC B1 ;  /* 0x0000000000017941 */ /* 0x000fea0003800000 */
.L_x_34:
[----:B------:R-:W2:Y:S01]  /*215a0*/  LDL.LU R7, [R1+0x4] ;  /* 0x0000040001077983 */ /* 0x000ea20000300800 */
[----:B-----5:R-:W-:Y:S01]  /*215b0*/  LOP3.LUT R6, R23, 0xffffe000, RZ, 0xc0, !PT ;  /* 0xffffe00017067812 */ /* 0x020fe200078ec0ff */
[C---:B------:R-:W-:Y:S01]  /*215c0*/  IMAD.SHL.U32 R156, R14.reuse, 0x8, RZ ;  /* 0x000000080e9c7824 */ /* 0x040fe200078e00ff */
[----:B------:R-:W-:Y:S01]  /*215d0*/  SHF.L.U64.HI R157, R14, 0x3, R15 ;  /* 0x000000030e9d7819 */ /* 0x000fe2000001020f */
[----:B------:R-:W3:Y:S02]  /*215e0*/  LDL.LU R158, [R1+0x8] ;  /* 0x00000800019e7983 */ /* 0x000ee40000300800 */
[----:B------:R-:W-:-:S04]  /*215f0*/  FMUL R6, R6, R16 ;  /* 0x0000001006067220 */ /* 0x000fc80000400000 */
[----:B--2---:R-:W-:-:S05]  /*21600*/  FFMA R6, R7, R2, R6 ;  /* 0x0000000207067223 */ /* 0x004fca0000000006 */
[----:B------:R-:W-:-:S05]  /*21610*/  F2FP.TF32.F32.PACK_B R6, R6 ;  /* 0x00000006ff06723e */ /* 0x000fca00024050ff */
[----:B------:R1:W-:Y:S01]  /*21620*/  @P0 STG.E desc[UR44][R4.64+0x4], R6 ;  /* 0x0000040604000986 */ /* 0x0003e2000c10192c */
[----:B------:R-:W-:-:S04]  /*21630*/  ISETP.GT.AND P0, PT, R164, 0x8, PT ;  /* 0x00000008a400780c */ /* 0x000fc80003f04270 */
[----:B------:R-:W-:Y:S01]  /*21640*/  ISETP.GT.AND P2, PT, R0, RZ, P0 ;  /* 0x000000ff0000720c */ /* 0x000fe20000744270 */
[----:B-1----:R-:W-:-:S05]  /*21650*/  IMAD.WIDE.U32 R6, R3, R14, R156 ;  /* 0x0000000e03067225 */ /* 0x002fca00078e009c */
[----:B------:R-:W-:Y:S02]  /*21660*/  IADD3 R153, R153, R7, RZ ;  /* 0x0000000799997210 */ /* 0x000fe40007ffe0ff */
[----:B------:R-:W-:-:S05]  /*21670*/  IADD3 R7, P3, R154, R6, RZ ;  /* 0x000000069a077210 */ /* 0x000fca0007f7e0ff */
[----:B------:R-:W-:Y:S01]  /*21680*/  IMAD.X R9, R153, 0x1, R21, P3 ;  /* 0x0000000199097824 */ /* 0x000fe200018e0615 */
[----:B------:R-:W-:-:S04]  /*21690*/  LEA R8, P3, R7, R12, 0x2 ;  /* 0x0000000c07087211 */ /* 0x000fc800078610ff */
[----:B------:R-:W-:-:S05]  /*216a0*/  LEA.HI.X R9, R7, R13, R9, 0x2, P3 ;  /* 0x0000000d07097211 */ /* 0x000fca00018f1409 */
[----:B------:R1:W2:Y:S01]  /*216b0*/  @P2 LDG.E.LTC128B R23, desc[UR44][R8.64] ;  /* 0x0000002c08172981 */ /* 0x0002a2000c1e1920 */
[----:B------:R-:W-:Y:S01]  /*216c0*/  IADD3 R6, P3, R18, R6, RZ ;  /* 0x0000000612067210 */ /* 0x000fe20007f7e0ff */
[----:B------:R-:W-:Y:S01]  /*216d0*/  IMAD.U32 R160, RZ, RZ, UR9 ;  /* 0x00000009ffa07e24 */ /* 0x000fe2000f8e00ff */
[----:B------:R-:W-:Y:S01]  /*216e0*/  MOV R161, UR8 ;  /* 0x0000000800a17c02 */ /* 0x000fe20008000f00 */
[----:B------:R-:W-:Y:S01]  /*216f0*/  BSSY B1, `(.L_x_36) ;  /* 0x0000013000017945 */ /* 0x000fe20003800000 */
[----:B------:R-:W-:Y:S02]  /*21700*/  IADD3.X R7, R19, R153, RZ, P3, !PT ;  /* 0x0000009913077210 */ /* 0x000fe40001ffe4ff */
[----:B------:R-:W-:Y:S01]  /*21710*/  ISETP.GT.AND P4, PT, R0, 0x1, P0 ;  /* 0x000000010000780c */ /* 0x000fe20000784270 */
[----:B------:R-:W-:Y:S02]  /*21720*/  IMAD.SHL.U32 R161, R161, 0x20, RZ ;  /* 0x00000020a1a17824 */ /* 0x000fe400078e00ff */
[----:B------:R-:W-:-:S04]  /*21730*/  IMAD.WIDE.U32 R6, R22, UR42, R6 ;  /* 0x0000002a16067c25 */ /* 0x000fc8000f8e0006 */
[----:B------:R-:W-:Y:S01]  /*21740*/  IMAD.IADD R7, R159, 0x1, R7 ;  /* 0x000000019f077824 */ /* 0x000fe200078e0207 */
[----:B-1----:R-:W-:-:S04]  /*21750*/  LEA R8, P3, R6, R12, 0x2 ;  /* 0x0000000c06087211 */ /* 0x002fc800078610ff */
[----:B------:R-:W-:Y:S02]  /*21760*/  LEA.HI.X R9, R6, R13, R7, 0x2, P3 ;  /* 0x0000000d06097211 */ /* 0x000fe400018f1407 */
[----:B------:R-:W-:-:S04]  /*21770*/  MOV R6, UR8 ;  /* 0x0000000800067c02 */ /* 0x000fc80008000f00 */
[----:B------:R-:W-:Y:S02]  /*21780*/  SHF.L.U64.HI R160, R6, 0x5, R160 ;  /* 0x0000000506a07819 */ /* 0x000fe400000102a0 */
[----:B------:R-:W-:-:S04]  /*21790*/  IADD3 R6, P3, R161, R4, RZ ;  /* 0x00000004a1067210 */ /* 0x000fc80007f7e0ff */
[----:B------:R-:W-:Y:S02]  /*217a0*/  IADD3.X R7, R160, R5, RZ, P3, !PT ;  /* 0x00000005a0077210 */ /* 0x000fe40001ffe4ff */
[----:B--2---:R-:W-:-:S05]  /*217b0*/  LOP3.LUT R153, R23, 0xffffe000, RZ, 0xc0, !PT ;  /* 0xffffe00017997812 */ /* 0x004fca00078ec0ff */
[----:B------:R-:W-:-:S04]  /*217c0*/  FMUL R153, R153, R16 ;  /* 0x0000001099997220 */ /* 0x000fc80000400000 */
[----:B---3--:R-:W-:-:S05]  /*217d0*/  FFMA R153, R158, R2, R153 ;  /* 0x000000029e997223 */ /* 0x008fca0000000099 */
[----:B------:R-:W-:-:S05]  /*217e0*/  F2FP.TF32.F32.PACK_B R153, R153 ;  /* 0x00000099ff99723e */ /* 0x000fca00024050ff */
[----:B------:R1:W-:Y:S01]  /*217f0*/  @P2 STG.E desc[UR44][R6.64], R153 ;  /* 0x0000009906002986 */ /* 0x0003e2000c10192c */
[----:B------:R-:W-:Y:S05]  /*21800*/  @!P4 BRA `(.L_x_37) ;  /* 0x000000000004c947 */ /* 0x000fea0003800000 */
[----:B------:R2:W5:Y:S02]  /*21810*/  LDG.E.LTC128B R23, desc[UR44][R8.64+0x4] ;  /* 0x0000042c08177981 */ /* 0x000564000c1e1920 */
.L_x_37:
[----:B------:R-:W-:Y:S05]  /*21820*/  BSYNC B1 ;  /* 0x0000000000017941 */ /* 0x000fea0003800000 */
.L_x_36:
[----:B------:R-:W3:Y:S01]  /*21830*/  LDL.LU R158, [R1+0xc] ;  /* 0x00000c00019e7983 */ /* 0x000ee20000300800 */
[----:B-1---5:R-:W-:Y:S01]  /*21840*/  LOP3.LUT R153, R23, 0xffffe000, RZ, 0xc0, !PT ;  /* 0xffffe00017997812 */ /* 0x022fe200078ec0ff */
[----:B------:R-:W-:Y:S01]  /*21850*/  BSSY B1, `(.L_x_38) ;  /* 0x0000009000017945 */ /* 0x000fe20003800000 */
[----:B------:R-:W-:-:S03]  /*21860*/  ISETP.GT.AND P2, PT, R0, 0x8, P1 ;  /* 0x000000080000780c */ /* 0x000fc60000f44270 */
[----:B------:R-:W-:-:S04]  /*21870*/  FMUL R153, R153, R16 ;  /* 0x0000001099997220 */ /* 0x000fc80000400000 */
[----:B---3--:R-:W-:-:S05]  /*21880*/  FFMA R153, R158, R2, R153 ;  /* 0x000000029e997223 */ /* 0x008fca0000000099 */
[----:B------:R-:W-:-:S05]  /*21890*/  F2FP.TF32.F32.PACK_B R153, R153 ;  /* 0x00000099ff99723e */ /* 0x000fca00024050ff */
[----:B------:R1:W-:Y:S02]  /*218a0*/  @P4 STG.E desc[UR44][R6.64+0x4], R153 ;  /* 0x0000049906004986 */ /* 0x0003e4000c10192c */
[----:B-1----:R-:W-:Y:S01]  /*218b0*/  IMAD.MOV.U32 R153, RZ, RZ, R23 ;  /* 0x000000ffff997224 */ /* 0x002fe200078e0017 */
[----:B------:R-:W-:Y:S06]  /*218c0*/  @!P2 BRA `(.L_x_39) ;  /* 0x000000000004a947 */ /* 0x000fec0003800000 */
[----:B------:R1:W5:Y:S02]  /*218d0*/  LDG.E.LTC128B R153, desc[UR44][R10.64+0x20] ;  /* 0x0000202c0a997981 */ /* 0x000364000c1e1920 */
.L_x_39:
[----:B------:R-:W-:Y:S05]  /*218e0*/  BSYNC B1 ;  /* 0x0000000000017941 */ /* 0x000fea0003800000 */
.L_x_38:
[----:B------:R-:W3:Y:S01]  /*218f0*/  LDL.LU R158, [R1+0x10] ;  /* 0x00001000019e7983 */ /* 0x000ee20000300800 */
[----:B-----5:R-:W-:Y:S01]  /*21900*/  LOP3.LUT R23, R153, 0xffffe000, RZ, 0xc0, !PT ;  /* 0xffffe00099177812 */ /* 0x020fe200078ec0ff */
[----:B------:R-:W-:Y:S01]  /*21910*/  BSSY B1, `(.L_x_40) ;  /* 0x0000008000017945 */ /* 0x000fe20003800000 */
[----:B------:R-:W-:-:S03]  /*21920*/  ISETP.GT.AND P3, PT, R0, 0x9, P1 ;  /* 0x000000090000780c */ /* 0x000fc60000f64270 */
[----:B------:R-:W-:-:S04]  /*21930*/  FMUL R23, R23, R16 ;  /* 0x0000001017177220 */ /* 0x000fc80000400000 */
[----:B---3--:R-:W-:-:S05]  /*21940*/  FFMA R23, R158, R2, R23 ;  /* 0x000000029e177223 */ /* 0x008fca0000000017 */
[----:B------:R-:W-:-:S05]  /*21950*/  F2FP.TF32.F32.PACK_B R23, R23 ;  /* 0x00000017ff17723e */ /* 0x000fca00024050ff */
[----:B------:R3:W-:Y:S01]  /*21960*/  @P2 STG.E desc[UR44][R4.64+0x20], R23 ;  /* 0x0000201704002986 */ /* 0x0007e2000c10192c */
[----:B------:R-:W-:Y:S05]  /*21970*/  @!P3 BRA `(.L_x_41) ;  /* 0x000000000004b947 */ /* 0x000fea0003800000 */
[----:B------:R4:W5:Y:S02]  /*21980*/  LDG.E.LTC128B R153, desc[UR44][R10.64+0x24] ;  /* 0x0000242c0a997981 */ /* 0x000964000c1e1920 */
.L_x_41:
[----:B------:R-:W-:Y:S05]  /*21990*/  BSYNC B1 ;  /* 0x0000000000017941 */ /* 0x000fea0003800000 */
.L_x_40:
[----:B------:R-:W2:Y:S01]  /*219a0*/  LDL.LU R158, [R1+0x14] ;  /* 0x00001400019e7983 */ /* 0x000ea20000300800 */
[----:B---3-5:R-:W-:Y:S01]  /*219b0*/  LOP3.LUT R23, R153, 0xffffe000, RZ, 0xc0, !PT ;  /* 0xffffe00099177812 */ /* 0x028fe200078ec0ff */
[----:B------:R-:W-:Y:S01]  /*219c0*/  BSSY B1, `(.L_x_42) ;  /* 0x0000008000017945 */ /* 0x000fe20003800000 */
[----:B------:R-:W-:-:S03]  /*219d0*/  ISETP.GT.AND P2, PT, R0, 0x8, P0 ;  /* 0x000000080000780c */ /* 0x000fc60000744270 */
[----:B------:R-:W-:-:S04]  /*219e0*/  FMUL R23, R23, R16 ;  /* 0x0000001017177220 */ /* 0x000fc80000400000 */
[----:B--2---:R-:W-:-:S05]  /*219f0*/  FFMA R23, R158, R2, R23 ;  /* 0x000000029e177223 */ /* 0x004fca0000000017 */
[----:B------:R-:W-:-:S05]  /*21a00*/  F2FP.TF32.F32.PACK_B R23, R23 ;  /* 0x00000017ff17723e */ /* 0x000fca00024050ff */
[----:B------:R2:W-:Y:S01]  /*21a10*/  @P3 STG.E desc[UR44][R4.64+0x24], R23 ;  /* 0x0000241704003986 */ /* 0x0005e2000c10192c */
[----:B------:R-:W-:Y:S05]  /*21a20*/  @!P2 BRA `(.L_x_43) ;  /* 0x000000000004a947 */ /* 0x000fea0003800000 */
[----:B------:R3:W5:Y:S02]  /*21a30*/  LDG.E.LTC128B R153, desc[UR44][R8.64+0x20] ;  /* 0x0000202c08997981 */ /* 0x000764000c1e1920 */
.L_x_43:
[----:B------:R-:W-:Y:S05]  /*21a40*/  BSYNC B1 ;  /* 0x0000000000017941 */ /* 0x000fea0003800000 */
.L_x_42:
[----:B------:R-:W4:Y:S01]  /*21a50*/  LDL.LU R158, [R1+0x18] ;  /* 0x00001800019e7983 */ /* 0x000f220000300800 */
[----:B--2--5:R-:W-:Y:S01]  /*21a60*/  LOP3.LUT R23, R153, 0xffffe000, RZ, 0xc0, !PT ;  /* 0xffffe00099177812 */ /* 0x024fe200078ec0ff */
[----:B------:R-:W-:Y:S01]  /*21a70*/  BSSY B1, `(.L_x_44) ;  /* 0x0000008000017945 */ /* 0x000fe20003800000 */
[----:B------:R-:W-:-:S03]  /*21a80*/  ISETP.GT.AND P3, PT, R0, 0x9, P0 ;  /* 0x000000090000780c */ /* 0x000fc60000764270 */
[----:B------:R-:W-:-:S04]  /*21a90*/  FMUL R23, R23, R16 ;  /* 0x0000001017177220 */ /* 0x000fc80000400000 */
[----:B----4-:R-:W-:-:S05]  /*21aa0*/  FFMA R23, R158, R2, R23 ;  /* 0x000000029e177223 */ /* 0x010fca0000000017 */
[----:B------:R-:W-:-:S05]  /*21ab0*/  F2FP.TF32.F32.PACK_B R23, R23 ;  /* 0x00000017ff17723e */ /* 0x000fca00024050ff */
[----:B------:R2:W-:Y:S01]  /*21ac0*/  @P2 STG.E desc[UR44][R6.64+0x20], R23 ;  /* 0x0000201706002986 */ /* 0x0005e2000c10192c */
[----:B------:R-:W-:Y:S05]  /*21ad0*/  @!P3 BRA `(.L_x_45) ;  /* 0x000000000004b947 */ /* 0x000fea0003800000 */
[----:B------:R4:W5:Y:S02]  /*21ae0*/  LDG.E.LTC128B R153, desc[UR44][R8.64+0x24] ;  /* 0x0000242c08997981 */ /* 0x000964000c1e1920 */
.L_x_45:
[----:B------:R-:W-:Y:S05]  /*21af0*/  BSYNC B1 ;  /* 0x0000000000017941 */ /* 0x000fea0003800000 */
.L_x_44:
[----:B------:R-:W3:Y:S01]  /*21b00*/  LDL.LU R158, [R1+0x1c] ;  /* 0x00001c00019e7983 */ /* 0x000ee20000300800 */
[----:B--2--5:R-:W-:Y:S01]  /*21b10*/  LOP3.LUT R23, R153, 0xffffe000, RZ, 0xc0, !PT ;  /* 0xffffe00099177812 */ /* 0x024fe200078ec0ff */
        /* <DEDUP_REMOVED lines=8> */
.L_x_47:
[----:B------:R-:W-:Y:S05]  /*21ba0*/  BSYNC B1 ;  /* 0x0000000000017941 */ /* 0x000fea0003800000 */
.L_x_46:
        /* <DEDUP_REMOVED lines=10> */
.L_x_49:
[----:B------:R-:W-:Y:S05]  /*21c50*/  BSYNC B1 ;  /* 0x0000000000017941 */ /* 0x000fea0003800000 */
.L_x_48:
        /* <DEDUP_REMOVED lines=10> */
.L_x_51:
[----:B------:R-:W-:Y:S05]  /*21d00*/  BSYNC B1 ;  /* 0x0000000000017941 */ /* 0x000fea0003800000 */
.L_x_50:
        /* <DEDUP_REMOVED lines=10> */
.L_x_53:
[----:B------:R-:W-:Y:S05]  /*21db0*/  BSYNC B1 ;  /* 0x0000000000017941 */ /* 0x000fea0003800000 */
.L_x_52:
        /* <DEDUP_REMOVED lines=10> */
.L_x_55:
[----:B------:R-:W-:Y:S05]  /*21e60*/  BSYNC B1 ;  /* 0x0000000000017941 */ /* 0x000fea0003800000 */
.L_x_54:
        /* <DEDUP_REMOVED lines=10> */
.L_x_57:
[----:B------:R-:W-:Y:S05]  /*21f10*/  BSYNC B1 ;  /* 0x0000000000017941 */ /* 0x000fea0003800000 */
.L_x_56:
        /* <DEDUP_REMOVED lines=10> */
.L_x_59:
[----:B------:R-:W-:Y:S05]  /*21fc0*/  BSYNC B1 ;  /* 0x0000000000017941 */ /* 0x000fea0003800000 */
.L_x_58:
        /* <DEDUP_REMOVED lines=10> */
.L_x_61:
[----:B------:R-:W-:Y:S05]  /*22070*/  BSYNC B1 ;  /* 0x0000000000017941 */ /* 0x000fea0003800000 */
.L_x_60:
        /* <DEDUP_REMOVED lines=10> */
.L_x_63:
[----:B------:R-:W-:Y:S05]  /*22120*/  BSYNC B1 ;  /* 0x0000000000017941 */ /* 0x000fea0003800000 */
.L_x_62:
        /* <DEDUP_REMOVED lines=10> */
.L_x_65:
[----:B------:R-:W-:Y:S05]  /*221d0*/  BSYNC B1 ;  /* 0x0000000000017941 */ /* 0x000fea0003800000 */
.L_x_64:
        /* <DEDUP_REMOVED lines=10> */
.L_x_67:
[----:B------:R-:W-:Y:S05]  /*22280*/  BSYNC B1 ;  /* 0x0000000000017941 */ /* 0x000fea0003800000 */
.L_x_66:
        /* <DEDUP_REMOVED lines=10> */
.L_x_69:
[----:B------:R-:W-:Y:S05]  /*22330*/  BSYNC B1 ;  /* 0x0000000000017941 */ /* 0x000fea0003800000 */
.L_x_68:
        /* <DEDUP_REMOVED lines=10> */
.L_x_71:
[----:B------:R-:W-:Y:S05]  /*223e0*/  BSYNC B1 ;  /* 0x0000000000017941 */ /* 0x000fea0003800000 */
.L_x_70:
        /* <DEDUP_REMOVED lines=10> */
.L_x_73:
[----:B------:R-:W-:Y:S05]  /*22490*/  BSYNC B1 ;  /* 0x0000000000017941 */ /* 0x000fea0003800000 */
.L_x_72:
        /* <DEDUP_REMOVED lines=10> */
.L_x_75:
[----:B------:R-:W-:Y:S05]  /*22540*/  BSYNC B1 ;  /* 0x0000000000017941 */ /* 0x000fea0003800000 */
.L_x_74:
        /* <DEDUP_REMOVED lines=10> */
.L_x_77:
[----:B------:R-:W-:Y:S05]  /*225f0*/  BSYNC B1 ;  /* 0x0000000000017941 */ /* 0x000fea0003800000 */
.L_x_76:
        /* <DEDUP_REMOVED lines=10> */
.L_x_79:
[----:B------:R-:W-:Y:S05]  /*226a0*/  BSYNC B1 ;  /* 0x0000000000017941 */ /* 0x000fea0003800000 */
.L_x_78:
        /* <DEDUP_REMOVED lines=10> */
.L_x_81:
[----:B------:R-:W-:Y:S05]  /*22750*/  BSYNC B1 ;  /* 0x0000000000017941 */ /* 0x000fea0003800000 */
.L_x_80:
        /* <DEDUP_REMOVED lines=10> */
.L_x_83:
[----:B------:R-:W-:Y:S05]  /*22800*/  BSYNC B1 ;  /* 0x0000000000017941 */ /* 0x000fea0003800000 */
.L_x_82:
        /* <DEDUP_REMOVED lines=10> */
.L_x_85:
[----:B------:R-:W-:Y:S05]  /*228b0*/  BSYNC B1 ;  /* 0x0000000000017941 */ /* 0x000fea0003800000 */
.L_x_84:
        /* <DEDUP_REMOVED lines=10> */
.L_x_87:
[----:B------:R-:W-:Y:S05]  /*22960*/  BSYNC B1 ;  /* 0x0000000000017941 */ /* 0x000fea0003800000 */
.L_x_86:
        /* <DEDUP_REMOVED lines=10> */
.L_x_89:
[----:B------:R-:W-:Y:S05]  /*22a10*/  BSYNC B1 ;  /* 0x0000000000017941 */ /* 0x000fea0003800000 */
.L_x_88:
        /* <DEDUP_REMOVED lines=10> */
.L_x_91:
[----:B------:R-:W-:Y:S05]  /*22ac0*/  BSYNC B1 ;  /* 0x0000000000017941 */ /* 0x000fea0003800000 */
.L_x_90:
        /* <DEDUP_REMOVED lines=10> */
.L_x_93:
[----:B------:R-:W-:Y:S05]  /*22b70*/  BSYNC B1 ;  /* 0x0000000000017941 */ /* 0x000fea0003800000 */
.L_x_92:
        /* <DEDUP_REMOVED lines=10> */
.L_x_95:
[----:B------:R-:W-:Y:S05]  /*22c20*/  BSYNC B1 ;  /* 0x0000000000017941 */ /* 0x000fea0003800000 */
.L_x_94:
        /* <DEDUP_REMOVED lines=10> */
.L_x_97:
[----:B------:R-:W-:Y:S05]  /*22cd0*/  BSYNC B1 ;  /* 0x0000000000017941 */ /* 0x000fea0003800000 */
.L_x_96:
        /* <DEDUP_REMOVED lines=10> */
.L_x_99:
[----:B------:R-:W-:Y:S05]  /*22d80*/  BSYNC B1 ;  /* 0x0000000000017941 */ /* 0x000fea0003800000 */
.L_x_98:
        /* <DEDUP_REMOVED lines=10> */
.L_x_101:
[----:B------:R-:W-:Y:S05]  /*22e30*/  BSYNC B1 ;  /* 0x0000000000017941 */ /* 0x000fea0003800000 */
.L_x_100:
        /* <DEDUP_REMOVED lines=10> */
.L_x_103:
[----:B------:R-:W-:Y:S05]  /*22ee0*/  BSYNC B1 ;  /* 0x0000000000017941 */ /* 0x000fea0003800000 */
.L_x_102:
        /* <DEDUP_REMOVED lines=10> */
.L_x_105:
[----:B------:R-:W-:Y:S05]  /*22f90*/  BSYNC B1 ;  /* 0x0000000000017941 */ /* 0x000fea0003800000 */
.L_x_104:
        /* <DEDUP_REMOVED lines=10> */
.L_x_107:
[----:B------:R-:W-:Y:S05]  /*23040*/  BSYNC B1 ;  /* 0x0000000000017941 */ /* 0x000fea0003800000 */
.L_x_106:
        /* <DEDUP_REMOVED lines=10> */
.L_x_109:
[----:B------:R-:W-:Y:S05]  /*230f0*/  BSYNC B1 ;  /* 0x0000000000017941 */ /* 0x000fea0003800000 */
.L_x_108:
        /* <DEDUP_REMOVED lines=10> */
.L_x_111:
[----:B------:R-:W-:Y:S05]  /*231a0*/  BSYNC B1 ;  /* 0x0000000000017941 */ /* 0x000fea0003800000 */
.L_x_110:
        /* <DEDUP_REMOVED lines=10> */
.L_x_113:
[----:B------:R-:W-:Y:S05]  /*23250*/  BSYNC B1 ;  /* 0x0000000000017941 */ /* 0x000fea0003800000 */
.L_x_112:
        /* <DEDUP_REMOVED lines=10> */
.L_x_115:
[----:B------:R-:W-:Y:S05]  /*23300*/  BSYNC B1 ;  /* 0x0000000000017941 */ /* 0x000fea0003800000 */
.L_x_114:
        /* <DEDUP_REMOVED lines=10> */
.L_x_117:
[----:B------:R-:W-:Y:S05]  /*233b0*/  BSYNC B1 ;  /* 0x0000000000017941 */ /* 0x000fea0003800000 */
.L_x_116:
        /* <DEDUP_REMOVED lines=10> */
.L_x_119:
[----:B------:R-:W-:Y:S05]  /*23460*/  BSYNC B1 ;  /* 0x0000000000017941 */ /* 0x000fea0003800000 */
.L_x_118:
        /* <DEDUP_REMOVED lines=10> */
.L_x_121:
[----:B------:R-:W-:Y:S05]  /*23510*/  BSYNC B1 ;  /* 0x0000000000017941 */ /* 0x000fea0003800000 */
.L_x_120:
        /* <DEDUP_REMOVED lines=10> */
.L_x_123:
[----:B------:R-:W-:Y:S05]  /*235c0*/  BSYNC B1 ;  /* 0x0000000000017941 */ /* 0x000fea0003800000 */
.L_x_122:
        /* <DEDUP_REMOVED lines=10> */
.L_x_125:
[----:B------:R-:W-:Y:S05]  /*23670*/  BSYNC B1 ;  /* 0x0000000000017941 */ /* 0x000fea0003800000 */
.L_x_124:
        /* <DEDUP_REMOVED lines=10> */
.L_x_127:
[----:B------:R-:W-:Y:S05]  /*23720*/  BSYNC B1 ;  /* 0x0000000000017941 */ /* 0x000fea0003800000 */
.L_x_126:
[----:B--2---:R-:W2:Y:S01]  /*23730*/  LDL.LU R23, [R1+0xc0] ;  /* 0x0000c00001177983 */ /* 0x004ea20000300800 */
[----:B-----5:R-:W-:Y:S01]  /*23740*/  LOP3.LUT R158, R153, 0xffffe000, RZ, 0xc0, !PT ;  /* 0xffffe000999e7812 */ /* 0x020fe200078ec0ff */
[----:B------:R-:W-:Y:S01]  /*23750*/  BSSY B1, `(.L_x_128) ;  /* 0x0000009000017945 */ /* 0x000fe20003800000 */
[----:B------:R-:W-:-:S03]  /*23760*/  ISETP.GT.AND P3, PT, R0, 0x61, P1 ;  /* 0x000000610000780c */ /* 0x000fc60000f64270 */
[----:B------:R-:W-:-:S04]  /*23770*/  FMUL R158, R158, R16 ;  /* 0x000000109e9e7220 */ /* 0x000fc80000400000 */
[----:B--2---:R-:W-:Y:S01]  /*23780*/  FFMA R158, R23, R2, R158 ;  /* 0x00000002179e7223 */ /* 0x004fe2000000009e */
[----:B------:R-:W-:-:S04]  /*23790*/  MOV R23, R153 ;  /* 0x0000009900177202 */ /* 0x000fc80000000f00 */
[----:B------:R-:W-:-:S05]  /*237a0*/  F2FP.TF32.F32.PACK_B R158, R158 ;  /* 0x0000009eff9e723e */ /* 0x000fca00024050ff */
[----:B------:R2:W-:Y:S01]  /*237b0*/  @P2 STG.E desc[UR44][R4.64+0x180], R158 ;  /* 0x0001809e04002986 */ /* 0x0005e2000c10192c */
[----:B------:R-:W-:Y:S05]  /*237c0*/  @!P3 BRA `(.L_x_129) ;  /* 0x000000000004b947 */ /* 0x000fea0003800000 */
[----:B------:R0:W5:Y:S02]  /*237d0*/  LDG.E.LTC128B R23, desc[UR44][R10.64+0x184] ;  /* 0x0001842c0a177981 */ /* 0x000164000c1e1920 */
.L_x_129:
[----:B------:R-:W-:Y:S05]  /*237e0*/  BSYNC B1 ;  /* 0x0000000000017941 */ /* 0x000fea0003800000 */
.L_x_128:
[----:B--2---:R-:W2:Y:S01]  /*237f0*/  LDL.LU R158, [R1+0xc4] ;  /* 0x0000c400019e7983 */ /* 0x004ea20000300800 */
[----:B-----5:R-:W-:Y:S01]  /*23800*/  LOP3.LUT R153, R23, 0xffffe000, RZ, 0xc0, !PT ;  /* 0xffffe00017997812 */ /* 0x020fe200078ec0ff */
        /* <DEDUP_REMOVED lines=8> */
.L_x_131:
[----:B------:R-:W-:Y:S05]  /*23890*/  BSYNC B1 ;  /* 0x0000000000017941 */ /* 0x000fea0003800000 */
.L_x_130:
        /* <DEDUP_REMOVED lines=10> */
.L_x_133:
[----:B------:R-:W-:Y:S05]  /*23940*/  BSYNC B1 ;  /* 0x0000000000017941 */ /* 0x000fea0003800000 */
.L_x_132:
        /* <DEDUP_REMOVED lines=10> */
.L_x_135:
[----:B------:R-:W-:Y:S05]  /*239f0*/  BSYNC B1 ;  /* 0x0000000000017941 */ /* 0x000fea0003800000 */
.L_x_134:
        /* <DEDUP_REMOVED lines=10> */
.L_x_137:
[----:B------:R-:W-:Y:S05]  /*23aa0*/  BSYNC B1 ;  /* 0x0000000000017941 */ /* 0x000fea0003800000 */
.L_x_136:
        /* <DEDUP_REMOVED lines=10> */
.L_x_139:
[----:B------:R-:W-:Y:S05]  /*23b50*/  BSYNC B1 ;  /* 0x0000000000017941 */ /* 0x000fea0003800000 */
.L_x_138:
        /* <DEDUP_REMOVED lines=10> */
.L_x_141:
[----:B------:R-:W-:Y:S05]  /*23c00*/  BSYNC B1 ;  /* 0x0000000000017941 */ /* 0x000fea0003800000 */
.L_x_140:
        /* <DEDUP_REMOVED lines=10> */
.L_x_143:
[----:B------:R-:W-:Y:S05]  /*23cb0*/  BSYNC B1 ;  /* 0x0000000000017941 */ /* 0x000fea0003800000 */
.L_x_142:
        /* <DEDUP_REMOVED lines=10> */
.L_x_145:
[----:B------:R-:W-:Y:S05]  /*23d60*/  BSYNC B1 ;  /* 0x0000000000017941 */ /* 0x000fea0003800000 */
.L_x_144:
        /* <DEDUP_REMOVED lines=10> */
.L_x_147:
[----:B------:R-:W-:Y:S05]  /*23e10*/  BSYNC B1 ;  /* 0x0000000000017941 */ /* 0x000fea0003800000 */
.L_x_146:
        /* <DEDUP_REMOVED lines=10> */
.L_x_149:
[----:B------:R-:W-:Y:S05]  /*23ec0*/  BSYNC B1 ;  /* 0x0000000000017941 */ /* 0x000fea0003800000 */
.L_x_148:
        /* <DEDUP_REMOVED lines=10> */
.L_x_151:
[----:B------:R-:W-:Y:S05]  /*23f70*/  BSYNC B1 ;  /* 0x0000000000017941 */ /* 0x000fea0003800000 */
.L_x_150:
        /* <DEDUP_REMOVED lines=10> */
.L_x_153:
[----:B------:R-:W-:Y:S05]  /*24020*/  BSYNC B1 ;  /* 0x0000000000017941 */ /* 0x000fea0003800000 */
.L_x_152:
        /* <DEDUP_REMOVED lines=10> */
.L_x_155:
[----:B------:R-:W-:Y:S05]  /*240d0*/  BSYNC B1 ;  /* 0x0000000000017941 */ /* 0x000fea0003800000 */
.L_x_154:
        /* <DEDUP_REMOVED lines=10> */
.L_x_157:
[----:B------:R-:W-:Y:S05]  /*24180*/  BSYNC B1 ;  /* 0x0000000000017941 */ /* 0x000fea0003800000 */
.L_x_156:
        /* <DEDUP_REMOVED lines=10> */
.L_x_159:
[----:B------:R-:W-:Y:S05]  /*24230*/  BSYNC B1 ;  /* 0x0000000000017941 */ /* 0x000fea0003800000 */
.L_x_158:
        /* <DEDUP_REMOVED lines=10> */
.L_x_161:
[----:B------:R-:W-:Y:S05]  /*242e0*/  BSYNC B1 ;  /* 0x0000000000017941 */ /* 0x000fea0003800000 */
.L_x_160:
        /* <DEDUP_REMOVED lines=10> */
.L_x_163:
[----:B------:R-:W-:Y:S05]  /*24390*/  BSYNC B1 ;  /* 0x0000000000017941 */ /* 0x000fea0003800000 */
.L_x_162:
        /* <DEDUP_REMOVED lines=10> */
.L_x_165:
[----:B------:R-:W-:Y:S05]  /*24440*/  BSYNC B1 ;  /* 0x0000000000017941 */ /* 0x000fea0003800000 */
.L_x_164:
        /* <DEDUP_REMOVED lines=10> */
.L_x_167:
[----:B------:R-:W-:Y:S05]  /*244f0*/  BSYNC B1 ;  /* 0x0000000000017941 */ /* 0x000fea0003800000 */
.L_x_166:
        /* <DEDUP_REMOVED lines=10> */
.L_x_169:
[----:B------:R-:W-:Y:S05]  /*245a0*/  BSYNC B1 ;  /* 0x0000000000017941 */ /* 0x000fea0003800000 */
.L_x_168:
        /* <DEDUP_REMOVED lines=10> */
.L_x_171:
[----:B------:R-:W-:Y:S05]  /*24650*/  BSYNC B1 ;  /* 0x0000000000017941 */ /* 0x000fea0003800000 */
.L_x_170:
        /* <DEDUP_REMOVED lines=10> */
.L_x_173:
[----:B------:R-:W-:Y:S05]  /*24700*/  BSYNC B1 ;  /* 0x0000000000017941 */ /* 0x000fea0003800000 */
.L_x_172:
        /* <DEDUP_REMOVED lines=10> */
.L_x_175:
[----:B------:R-:W-:Y:S05]  /*247b0*/  BSYNC B1 ;  /* 0x0000000000017941 */ /* 0x000fea0003800000 */
.L_x_174:
        /* <DEDUP_REMOVED lines=10> */
.L_x_177:
[----:B------:R-:W-:Y:S05]  /*24860*/  BSYNC B1 ;  /* 0x0000000000017941 */ /* 0x000fea0003800000 */
.L_x_176:
        /* <DEDUP_REMOVED lines=10> */
.L_x_179:
[----:B------:R-:W-:Y:S05]  /*24910*/  BSYNC B1 ;  /* 0x0000000000017941 */ /* 0x000fea0003800000 */
.L_x_178:
        /* <DEDUP_REMOVED lines=10> */
.L_x_181:
[----:B------:R-:W-:Y:S05]  /*249c0*/  BSYNC B1 ;  /* 0x0000000000017941 */ /* 0x000fea0003800000 */
.L_x_180:
        /* <DEDUP_REMOVED lines=10> */
.L_x_183:
[----:B------:R-:W-:Y:S05]  /*24a70*/  BSYNC B1 ;  /* 0x0000000000017941 */ /* 0x000fea0003800000 */
.L_x_182:
        /* <DEDUP_REMOVED lines=10> */
.L_x_185:
[----:B------:R-:W-:Y:S05]  /*24b20*/  BSYNC B1 ;  /* 0x0000000000017941 */ /* 0x000fea0003800000 */
.L_x_184:
        /* <DEDUP_REMOVED lines=10> */
.L_x_187:
[----:B------:R-:W-:Y:S05]  /*24bd0*/  BSYNC B1 ;  /* 0x0000000000017941 */ /* 0x000fea0003800000 */
.L_x_186:
        /* <DEDUP_REMOVED lines=10> */
.L_x_189:
[----:B------:R-:W-:Y:S05]  /*24c80*/  BSYNC B1 ;  /* 0x0000000000017941 */ /* 0x000fea0003800000 */
.L_x_188:
        /* <DEDUP_REMOVED lines=10> */
.L_x_191:
[----:B------:R-:W-:Y:S05]  /*24d30*/  BSYNC B1 ;  /* 0x0000000000017941 */ /* 0x000fea0003800000 */
.L_x_190:
        /* <DEDUP_REMOVED lines=10> */
.L_x_193:
[----:B------:R-:W-:Y:S05]  /*24de0*/  BSYNC B1 ;  /* 0x0000000000017941 */ /* 0x000fea0003800000 */
.L_x_192:
        /* <DEDUP_REMOVED lines=10> */
.L_x_195:
[----:B------:R-:W-:Y:S05]  /*24e90*/  BSYNC B1 ;  /* 0x0000000000017941 */ /* 0x000fea0003800000 */
.L_x_194:
        /* <DEDUP_REMOVED lines=10> */
.L_x_197:
[----:B------:R-:W-:Y:S05]  /*24f40*/  BSYNC B1 ;  /* 0x0000000000017941 */ /* 0x000fea0003800000 */
.L_x_196:
        /* <DEDUP_REMOVED lines=10> */
.L_x_199:
[----:B------:R-:W-:Y:S05]  /*24ff0*/  BSYNC B1 ;  /* 0x0000000000017941 */ /* 0x000fea0003800000 */
.L_x_198:
        /* <DEDUP_REMOVED lines=10> */
.L_x_201:
[----:B------:R-:W-:Y:S05]  /*250a0*/  BSYNC B1 ;  /* 0x0000000000017941 */ /* 0x000fea0003800000 */
.L_x_200:
        /* <DEDUP_REMOVED lines=10> */
.L_x_203:
[----:B------:R-:W-:Y:S05]  /*25150*/  BSYNC B1 ;  /* 0x0000000000017941 */ /* 0x000fea0003800000 */
.L_x_202:
        /* <DEDUP_REMOVED lines=10> */
.L_x_205:
[----:B------:R-:W-:Y:S05]  /*25200*/  BSYNC B1 ;  /* 0x0000000000017941 */ /* 0x000fea0003800000 */
.L_x_204:
        /* <DEDUP_REMOVED lines=10> */
.L_x_207:
[----:B------:R-:W-:Y:S05]  /*252b0*/  BSYNC B1 ;  /* 0x0000000000017941 */ /* 0x000fea0003800000 */
.L_x_206:
        /* <DEDUP_REMOVED lines=10> */
.L_x_209:
[----:B------:R-:W-:Y:S05]  /*25360*/  BSYNC B1 ;  /* 0x0000000000017941 */ /* 0x000fea0003800000 */
.L_x_208:
        /* <DEDUP_REMOVED lines=10> */
.L_x_211:
[----:B------:R-:W-:Y:S05]  /*25410*/  BSYNC B1 ;  /* 0x0000000000017941 */ /* 0x000fea0003800000 */
.L_x_210:
        /* <DEDUP_REMOVED lines=10> */
.L_x_213:
[----:B------:R-:W-:Y:S05]  /*254c0*/  BSYNC B1 ;  /* 0x0000000000017941 */ /* 0x000fea0003800000 */
.L_x_212:
        /* <DEDUP_REMOVED lines=10> */
.L_x_215:
[----:B------:R-:W-:Y:S05]  /*25570*/  BSYNC B1 ;  /* 0x0000000000017941 */ /* 0x000fea0003800000 */
.L_x_214:
        /* <DEDUP_REMOVED lines=10> */
.L_x_217:
[----:B------:R-:W-:Y:S05]  /*25620*/  BSYNC B1 ;  /* 0x0000000000017941 */ /* 0x000fea0003800000 */
.L_x_216:
        /* <DEDUP_REMOVED lines=10> */
.L_x_219:
[----:B------:R-:W-:Y:S05]  /*256d0*/  BSYNC B1 ;  /* 0x0000000000017941 */ /* 0x000fea0003800000 */
.L_x_218:
        /* <DEDUP_REMOVED lines=10> */
.L_x_221:
[----:B------:R-:W-:Y:S05]  /*25780*/  BSYNC B1 ;  /* 0x0000000000017941 */ /* 0x000fea0003800000 */
.L_x_220:
        /* <DEDUP_REMOVED lines=10> */
.L_x_223:
[----:B------:R-:W-:Y:S05]  /*25830*/  BSYNC B1 ;  /* 0x0000000000017941 */ /* 0x000fea0003800000 */
.L_x_222:
        /* <DEDUP_REMOVED lines=10> */
.L_x_225:
[----:B------:R-:W-:Y:S05]  /*258e0*/  BSYNC B1 ;  /* 0x0000000000017941 */ /* 0x000fea0003800000 */
.L_x_224:
        /* <DEDUP_REMOVED lines=10> */
.L_x_227:
[----:B------:R-:W-:Y:S05]  /*25990*/  BSYNC B1 ;  /* 0x0000000000017941 */ /* 0x000fea0003800000 */
.L_x_226:
        /* <DEDUP_REMOVED lines=10> */
.L_x_229:
[----:B------:R-:W-:Y:S05]  /*25a40*/  BSYNC B1 ;  /* 0x0000000000017941 */ /* 0x000fea0003800000 */
.L_x_228:
        /* <DEDUP_REMOVED lines=10> */
.L_x_231:
[----:B------:R-:W-:Y:S05]  /*25af0*/  BSYNC B1 ;  /* 0x0000000000017941 */ /* 0x000fea0003800000 */
.L_x_230:
        /* <DEDUP_REMOVED lines=10> */
.L_x_233:
[----:B------:R-:W-:Y:S05]  /*25ba0*/  BSYNC B1 ;  /* 0x0000000000017941 */ /* 0x000fea0003800000 */
.L_x_232:
        /* <DEDUP_REMOVED lines=10> */
.L_x_235:
[----:B------:R-:W-:Y:S05]  /*25c50*/  BSYNC B1 ;  /* 0x0000000000017941 */ /* 0x000fea0003800000 */
.L_x_234:
        /* <DEDUP_REMOVED lines=10> */
.L_x_237:
[----:B------:R-:W-:Y:S05]  /*25d00*/  BSYNC B1 ;  /* 0x0000000000017941 */ /* 0x000fea0003800000 */
.L_x_236:
        /* <DEDUP_REMOVED lines=10> */
.L_x_239:
[----:B------:R-:W-:Y:S05]  /*25db0*/  BSYNC B1 ;  /* 0x0000000000017941 */ /* 0x000fea0003800000 */
.L_x_238:
        /* <DEDUP_REMOVED lines=10> */
.L_x_241:
[----:B------:R-:W-:Y:S05]  /*25e60*/  BSYNC B1 ;  /* 0x0000000000017941 */ /* 0x000fea0003800000 */
.L_x_240:
        /* <DEDUP_REMOVED lines=10> */
.L_x_243:
[----:B------:R-:W-:Y:S05]  /*25f10*/  BSYNC B1 ;  /* 0x0000000000017941 */ /* 0x000fea0003800000 */
.L_x_242:
        /* <DEDUP_REMOVED lines=10> */
.L_x_245:
[----:B------:R-:W-:Y:S05]  /*25fc0*/  BSYNC B1 ;  /* 0x0000000000017941 */ /* 0x000fea0003800000 */
.L_x_244:
        /* <DEDUP_REMOVED lines=10> */
.L_x_247:
[----:B------:R-:W-:Y:S05]  /*26070*/  BSYNC B1 ;  /* 0x0000000000017941 */ /* 0x000fea0003800000 */
.L_x_246:
        /* <DEDUP_REMOVED lines=10> */
.L_x_249:
[----:B------:R-:W-:Y:S05]  /*26120*/  BSYNC B1 ;  /* 0x0000000000017941 */ /* 0x000fea0003800000 */
.L_x_248:
        /* <DEDUP_REMOVED lines=10> */
.L_x_251:
[----:B------:R-:W-:Y:S05]  /*261d0*/  BSYNC B1 ;  /* 0x0000000000017941 */ /* 0x000fea0003800000 */
.L_x_250:
        /* <DEDUP_REMOVED lines=10> */
.L_x_253:
[----:B------:R-:W-:Y:S05]  /*26280*/  BSYNC B1 ;  /* 0x0000000000017941 */ /* 0x000fea0003800000 */
.L_x_252:
        /* <DEDUP_REMOVED lines=10> */
.L_x_255:
[----:B------:R-:W-:Y:S05]  /*26330*/  BSYNC B1 ;  /* 0x0000000000017941 */ /* 0x000fea0003800000 */
.L_x_254:
        /* <DEDUP_REMOVED lines=10> */
.L_x_257:
[----:B------:R-:W-:Y:S05]  /*263e0*/  BSYNC B1 ;  /* 0x0000000000017941 */ /* 0x000fea0003800000 */
.L_x_256:
        /* <DEDUP_REMOVED lines=10> */
.L_x_259:
[----:B------:R-:W-:Y:S05]  /*26490*/  BSYNC B1 ;  /* 0x0000000000017941 */ /* 0x000fea0003800000 */
.L_x_258:
        /* <DEDUP_REMOVED lines=10> */
.L_x_261:
[----:B------:R-:W-:Y:S05]  /*26540*/  BSYNC B1 ;  /* 0x0000000000017941 */ /* 0x000fea0003800000 */
.L_x_260:
        /* <DEDUP_REMOVED lines=10> */
.L_x_263:
[----:B------:R-:W-:Y:S05]  /*265f0*/  BSYNC B1 ;  /* 0x0000000000017941 */ /* 0x000fea0003800000 */
.L_x_262:
        /* <DEDUP_REMOVED lines=10> */
.L_x_265:
[----:B------:R-:W-:Y:S05]  /*266a0*/  BSYNC B1 ;  /* 0x0000000000017941 */ /* 0x000fea0003800000 */
.L_x_264:
        /* <DEDUP_REMOVED lines=10> */
.L_x_267:
[----:B------:R-:W-:Y:S05]  /*26750*/  BSYNC B1 ;  /* 0x0000000000017941 */ /* 0x000fea0003800000 */
.L_x_266:
        /* <DEDUP_REMOVED lines=10> */
.L_x_269:
[----:B------:R-:W-:Y:S05]  /*26800*/  BSYNC B1 ;  /* 0x0000000000017941 */ /* 0x000fea0003800000 */
.L_x_268:
        /* <DEDUP_REMOVED lines=10> */
.L_x_271:
[----:B------:R-:W-:Y:S05]  /*268b0*/  BSYNC B1 ;  /* 0x0000000000017941 */ /* 0x000fea0003800000 */
.L_x_270:
        /* <DEDUP_REMOVED lines=10> */
.L_x_273:
[----:B------:R-:W-:Y:S05]  /*26960*/  BSYNC B1 ;  /* 0x0000000000017941 */ /* 0x000fea0003800000 */
.L_x_272:
        /* <DEDUP_REMOVED lines=10> */
.L_x_275:
[----:B------:R-:W-:Y:S05]  /*26a10*/  BSYNC B1 ;  /* 0x0000000000017941 */ /* 0x000fea0003800000 */
.L_x_274:
        /* <DEDUP_REMOVED lines=10> */
.L_x_277:
[----:B------:R-:W-:Y:S05]  /*26ac0*/  BSYNC B1 ;  /* 0x0000000000017941 */ /* 0x000fea0003800000 */
.L_x_276:
        /* <DEDUP_REMOVED lines=10> */
.L_x_279:
[----:B------:R-:W-:Y:S05]  /*26b70*/  BSYNC B1 ;  /* 0x0000000000017941 */ /* 0x000fea0003800000 */
.L_x_278:
        /* <DEDUP_REMOVED lines=10> */
.L_x_281:
[----:B------:R-:W-:Y:S05]  /*26c20*/  BSYNC B1 ;  /* 0x0000000000017941 */ /* 0x000fea0003800000 */
.L_x_280:
[----:B01-34-:R-:W3:Y:S01]  /*26c30*/  LDL.LU R10, [R1+0x1f4] ;  /* 0x0001f400010a7983 */ /* 0x01bee20000300800 */
        /* <DEDUP_REMOVED lines=9> */
.L_x_283:
[----:B------:R-:W-:Y:S05]  /*26cd0*/  BSYNC B1 ;  /* 0x0000000000017941 */ /* 0x000fea0003800000 */
.L_x_282:
[----:B------:R-:W3:Y:S01]  /*26ce0*/  LDL.LU R10, [R1+0x1f8] ;  /* 0x0001f800010a7983 */ /* 0x000ee20000300800 */
[----:B0----5:R-:W-:Y:S01]  /*26cf0*/  LOP3.LUT R11, R23, 0xffffe000, RZ, 0xc0, !PT ;  /* 0xffffe000170b7812 */ /* 0x021fe200078ec0ff */
[----:B------:R-:W-:Y:S01]  /*26d00*/  BSSY B1, `(.L_x_284) ;  /* 0x000000b000017945 */ /* 0x000fe20003800000 */
[----:B------:R-:W-:Y:S02]  /*26d10*/  ISETP.GT.AND P1, PT, R0, 0xf9, P0 ;  /* 0x000000f90000780c */ /* 0x000fe40000724270 */
[----:B------:R-:W-:Y:S01]  /*26d20*/  IADD3 R169, P2, R3, 0x80, RZ ;  /* 0x0000008003a97810 */ /* 0x000fe20007f5e0ff */
[----:B------:R-:W-:-:S04]  /*26d30*/  FMUL R11, R11, R16 ;  /* 0x000000100b0b7220 */ /* 0x000fc80000400000 */
[----:B------:R-:W-:Y:S02]  /*26d40*/  IMAD.X R3, RZ, RZ, UR7, P2 ;  /* 0x00000007ff037e24 */ /* 0x000fe400090e06ff */
[----:B---3--:R-:W-:Y:S02]  /*26d50*/  FFMA R11, R10, R2, R11 ;  /* 0x000000020a0b7223 */ /* 0x008fe4000000000b */
[----:B------:R-:W-:-:S03]  /*26d60*/  IMAD R10, R3, R14, RZ ;  /* 0x0000000e030a7224 */ /* 0x000fc600078e02ff */
[----:B------:R-:W-:-:S05]  /*26d70*/  F2FP.TF32.F32.PACK_B R11, R11 ;  /* 0x0000000bff0b723e */ /* 0x000fca00024050ff */
[----:B------:R0:W-:Y:S01]  /*26d80*/  @P3 STG.E desc[UR44][R6.64+0x3e0], R11 ;  /* 0x0003e00b06003986 */ /* 0x0001e2000c10192c */
[----:B------:R-:W-:Y:S05]  /*26d90*/  @!P1 BRA `(.L_x_285) ;  /* 0x0000000000049947 */ /* 0x000fea0003800000 */
[----:B------:R3:W5:Y:S02]  /*26da0*/  LDG.E.LTC128B R23, desc[UR44][R8.64+0x3e4] ;  /* 0x0003e42c08177981 */ /* 0x000764000c1e1920 */
.L_x_285:
[----:B------:R-:W-:Y:S05]  /*26db0*/  BSYNC B1 ;  /* 0x0000000000017941 */ /* 0x000fea0003800000 */
.L_x_284:
[----:B0-----:R-:W4:Y:S01]  /*26dc0*/  LDL.LU R11, [R1+0x1fc] ;  /* 0x0001fc00010b7983 */ /* 0x001f220000300800 */
[----:B-----5:R-:W-:Y:S01]  /*26dd0*/  LOP3.LUT R3, R23, 0xffffe000, RZ, 0xc0, !PT ;  /* 0xffffe00017037812 */ /* 0x020fe200078ec0ff */
[C---:B------:R-:W-:Y:S01]  /*26de0*/  IMAD R167, R169.reuse, R15, R10 ;  /* 0x0000000fa9a77224 */ /* 0x040fe200078e020a */
[----:B------:R-:W-:Y:S01]  /*26df0*/  ISETP.GT.AND P0, PT, R164, 0x80, PT ;  /* 0x00000080a400780c */ /* 0x000fe20003f04270 */
[----:B-1-3--:R-:W-:-:S04]  /*26e00*/  IMAD.WIDE.U32 R8, R169, R14, R20 ;  /* 0x0000000ea9087225 */ /* 0x00afc800078e0014 */
[----:B------:R-:W-:Y:S01]  /*26e10*/  FMUL R3, R3, R16 ;  /* 0x0000001003037220 */ /* 0x000fe20000400000 */
[----:B------:R-:W-:Y:S02]  /*26e20*/  ISETP.GT.AND P3, PT, R0, RZ, P0 ;  /* 0x000000ff0000720c */ /* 0x000fe40000764270 */
[----:B------:R-:W-:Y:S02]  /*26e30*/  IADD3 R9, R9, R167, RZ ;  /* 0x000000a709097210 */ /* 0x000fe40007ffe0ff */
[----:B------:R-:W-:Y:S01]  /*26e40*/  LEA R10, P2, R8, R12, 0x2 ;  /* 0x0000000c080a7211 */ /* 0x000fe200078410ff */
[----:B----4-:R-:W-:-:S03]  /*26e50*/  FFMA R15, R11, R2, R3 ;  /* 0x000000020b0f7223 */ /* 0x010fc60000000003 */
[----:B------:R-:W-:Y:S02]  /*26e60*/  LEA.HI.X R11, R8, R13, R9, 0x2, P2 ;  /* 0x0000000d080b7211 */ /* 0x000fe400010f1409 */
[----:B------:R-:W-:-:S05]  /*26e70*/  F2FP.TF32.F32.PACK_B R15, R15 ;  /* 0x0000000fff0f723e */ /* 0x000fca00024050ff */
[----:B------:R0:W-:Y:S04]  /*26e80*/  @P1 STG.E desc[UR44][R6.64+0x3e4], R15 ;  /* 0x0003e40f06001986 */ /* 0x0001e8000c10192c */
[----:B------:R-:W3:Y:S01]  /*26e90*/  @P3 LDG.E.LTC128B R23, desc[UR44][R10.64] ;  /* 0x0000002c0a173981 */ /* 0x000ee2000c1e1920 */
[----:B--2---:R-:W-:Y:S01]  /*26ea0*/  MOV R153, UR8 ;  /* 0x0000000800997c02 */ /* 0x004fe20008000f00 */
[----:B------:R-:W-:Y:S01]  /*26eb0*/  IMAD.WIDE.U32 R8, R169, R14, R18 ;  /* 0x0000000ea9087225 */ /* 0x000fe200078e0012 */
[----:B------:R-:W-:Y:S01]  /*26ec0*/  MOV R158, UR9 ;  /* 0x00000009009e7c02 */ /* 0x000fe20008000f00 */
[----:B------:R-:W-:Y:S01]  /*26ed0*/  BSSY B1, `(.L_x_286) ;  /* 0x0000013000017945 */ /* 0x000fe20003800000 */
[----:B------:R-:W-:Y:S01]  /*26ee0*/  ISETP.GT.AND P2, PT, R0, 0x1, P0 ;  /* 0x000000010000780c */ /* 0x000fe20000744270 */
[----:B------:R-:W-:-:S02]  /*26ef0*/  IMAD.IADD R9, R167, 0x1, R9 ;  /* 0x00000001a7097824 */ /* 0x000fc400078e0209 */
[----:B------:R-:W-:Y:S02]  /*26f00*/  IMAD.U32 R165, RZ, RZ, UR8 ;  /* 0x00000008ffa57e24 */ /* 0x000fe4000f8e00ff */
[----:B------:R-:W-:Y:S02]  /*26f10*/  IMAD.SHL.U32 R153, R153, 0x200, RZ ;  /* 0x0000020099997824 */ /* 0x000fe400078e00ff */
[----:B------:R-:W-:Y:S01]  /*26f20*/  IMAD.WIDE.U32 R162, R22, UR42, R8 ;  /* 0x0000002a16a27c25 */ /* 0x000fe2000f8e0008 */
[----:B------:R-:W-:Y:S02]  /*26f30*/  SHF.L.U64.HI R165, R165, 0x9, R158 ;  /* 0x00000009a5a57819 */ /* 0x000fe4000001029e */
[----:B------:R-:W-:Y:S02]  /*26f40*/  IADD3 R8, P1, R153, R4, RZ ;  /* 0x0000000499087210 */ /* 0x000fe40007f3e0ff */
[----:B0-----:R-:W-:-:S03]  /*26f50*/  LEA R6, P4, R162, R12, 0x2 ;  /* 0x0000000ca2067211 */ /* 0x001fc600078810ff */
[----:B------:R-:W-:Y:S01]  /*26f60*/  IMAD.X R9, R165, 0x1, R5, P1 ;  /* 0x00000001a5097824 */ /* 0x000fe200008e0605 */
[----:B---3--:R-:W-:-:S05]  /*26f70*/  LOP3.LUT R3, R23, 0xffffe000, RZ, 0xc0, !PT ;  /* 0xffffe00017037812 */ /* 0x008fca00078ec0ff */
[----:B------:R-:W-:-:S04]  /*26f80*/  FMUL R3, R3, R16 ;  /* 0x0000001003037220 */ /* 0x000fc80000400000 */
[----:B------:R-:W-:Y:S01]  /*26f90*/  FFMA R11, R24, R2, R3 ;  /* 0x00000002180b7223 */ /* 0x000fe20000000003 */
[----:B------:R-:W-:-:S04]  /*26fa0*/  IADD3 R3, R159, R163, RZ ;  /* 0x000000a39f037210 */ /* 0x000fc80007ffe0ff */
[----:B------:R-:W-:Y:S02]  /*26fb0*/  F2FP.TF32.F32.PACK_B R11, R11 ;  /* 0x0000000bff0b723e */ /* 0x000fe400024050ff */
[----:B------:R-:W-:-:S03]  /*26fc0*/  LEA.HI.X R7, R162, R13, R3, 0x2, P4 ;  /* 0x0000000da2077211 */ /* 0x000fc600020f1403 */
[----:B------:R0:W-:Y:S01]  /*26fd0*/  @P3 STG.E desc[UR44][R8.64], R11 ;  /* 0x0000000b08003986 */ /* 0x0001e2000c10192c */
[----:B------:R-:W-:Y:S05]  /*26fe0*/  @!P2 BRA `(.L_x_287) ;  /* 0x000000000004a947 */ /* 0x000fea0003800000 */
[----:B------:R1:W5:Y:S02]  /*26ff0*/  LDG.E.LTC128B R23, desc[UR44][R6.64+0x4] ;  /* 0x0000042c06177981 */ /* 0x000364000c1e1920 */
.L_x_287:
[----:B------:R-:W-:Y:S05]  /*27000*/  BSYNC B1 ;  /* 0x0000000000017941 */ /* 0x000fea0003800000 */
.L_x_286:
[----:B-----5:R-:W-:Y:S01]  /*27010*/  LOP3.LUT R3, R23, 0xffffe000, RZ, 0xc0, !PT ;  /* 0xffffe00017037812 */ /* 0x020fe200078ec0ff */
[----:B------:R-:W-:Y:S01]  /*27020*/  IMAD.WIDE.U32 R14, R169, R14, R156 ;  /* 0x0000000ea90e7225 */ /* 0x000fe200078e009c */
[----:B------:R-:W-:Y:S01]  /*27030*/  ISETP.GT.AND P1, PT, R164, 0x88, PT ;  /* 0x00000088a400780c */ /* 0x000fe20003f24270 */
[----:B------:R-:W-:Y:S02]  /*27040*/  BSSY B1, `(.L_x_288) ;  /* 0x0000010000017945 */ /* 0x000fe40003800000 */
[----:B------:R-:W-:Y:S01]  /*27050*/  FMUL R10, R3, R16 ;  /* 0x00000010030a7220 */ /* 0x000fe20000400000 */
[----:B------:R-:W-:Y:S01]  /*27060*/  ISETP.GT.AND P3, PT, R0, RZ, P1 ;  /* 0x000000ff0000720c */ /* 0x000fe20000f64270 */
[----:B------:R-:W-:Y:S01]  /*27070*/  IMAD.MOV.U32 R3, RZ, RZ, R23 ;  /* 0x000000ffff037224 */ /* 0x000fe200078e0017 */
[----:B------:R-:W-:Y:S01]  /*27080*/  IADD3 R154, P5, R154, R14, RZ ;  /* 0x0000000e9a9a7210 */ /* 0x000fe20007fbe0ff */
[----:B------:R-:W-:Y:S01]  /*27090*/  FFMA R25, R25, R2, R10 ;  /* 0x0000000219197223 */ /* 0x000fe2000000000a */
[----:B------:R-:W-:-:S02]  /*270a0*/  IADD3 R167, R167, R15, RZ ;  /* 0x0000000fa7a77210 */ /* 0x000fc40007ffe0ff */
[----:B------:R-:W-:Y:S02]  /*270b0*/  IADD3 R14, P4, R18, R14, RZ ;  /* 0x0000000e120e7210 */ /* 0x000fe40007f9e0ff */
[----:B------:R-:W-:Y:S01]  /*270c0*/  F2FP.TF32.F32.PACK_B R25, R25 ;  /* 0x00000019ff19723e */ /* 0x000fe200024050ff */
[----:B------:R-:W-:Y:S01]  /*270d0*/  IMAD.X R20, R167, 0x1, R21, P5 ;  /* 0x00000001a7147824 */ /* 0x000fe200028e0615 */
[C---:B------:R-:W-:Y:S02]  /*270e0*/  LEA R10, P5, R154.reuse, R12, 0x2 ;  /* 0x0000000c9a0a7211 */ /* 0x040fe400078a10ff */
[----:B------:R-:W-:Y:S01]  /*270f0*/  IADD3.X R15, R19, R167, RZ, P4, !PT ;  /* 0x000000a7130f7210 */ /* 0x000fe200027fe4ff */
[----:B------:R2:W-:Y:S01]  /*27100*/  @P2 STG.E desc[UR44][R8.64+0x4], R25 ;  /* 0x0000041908002986 */ /* 0x0005e2000c10192c */
[----:B0-----:R-:W-:Y:S01]  /*27110*/  LEA.HI.X R11, R154, R13, R20, 0x2, P5 ;  /* 0x0000000d9a0b7211 */ /* 0x001fe200028f1414 */
[----:B------:R-:W-:Y:S08]  /*27120*/  @!P3 BRA `(.L_x_289) ;  /* 0x000000000004b947 */ /* 0x000ff00003800000 */
[----:B------:R0:W5:Y:S02]  /*27130*/  LDG.E.LTC128B R3, desc[UR44][R10.64] ;  /* 0x0000002c0a037981 */ /* 0x000164000c1e1920 */
.L_x_289:
[----:B------:R-:W-:Y:S05]  /*27140*/  BSYNC B1 ;  /* 0x0000000000017941 */ /* 0x000fea0003800000 */
.L_x_288:
[----:B0----5:R-:W-:Y:S01]  /*27150*/  LOP3.LUT R11, R3, 0xffffe000, RZ, 0xc0, !PT ;  /* 0xffffe000030b7812 */ /* 0x021fe200078ec0ff */
[----:B------:R-:W-:Y:S01]  /*27160*/  IMAD.WIDE.U32 R22, R22, UR42, R14 ;  /* 0x0000002a16167c25 */ /* 0x000fe2000f8e000e */
[----:B------:R-:W-:Y:S01]  /*27170*/  IADD3 R10, P4, R8, R161, RZ ;  /* 0x000000a1080a7210 */ /* 0x000fe20007f9e0ff */
[----:B------:R-:W-:Y:S01]  /*27180*/  BSSY B1, `(.L_x_290) ;  /* 0x000000c000017945 */ /* 0x000fe20003800000 */
[----:B------:R-:W-:Y:S01]  /*27190*/  ISETP.GT.AND P2, PT, R0, 0x1, P1 ;  /* 0x000000010000780c */ /* 0x000fe20000f44270 */
[----:B------:R-:W-:Y:S01]  /*271a0*/  FMUL R11, R11, R16 ;  /* 0x000000100b0b7220 */ /* 0x000fe20000400000 */
[----:B------:R-:W-:Y:S02]  /*271b0*/  IADD3 R159, R159, R23, RZ ;  /* 0x000000179f9f7210 */ /* 0x000fe40007ffe0ff */
[----:B------:R-:W-:Y:S01]  /*271c0*/  LEA R12, P5, R22, R12, 0x2 ;  /* 0x0000000c160c7211 */ /* 0x000fe200078a10ff */
[----:B------:R-:W-:Y:S01]  /*271d0*/  FFMA R15, R26, R2, R11 ;  /* 0x000000021a0f7223 */ /* 0x000fe2000000000b */
[----:B------:R-:W-:-:S02]  /*271e0*/  IMAD.X R11, R9, 0x1, R160, P4 ;  /* 0x00000001090b7824 */ /* 0x000fc400020e06a0 */
[----:B------:R-:W-:Y:S02]  /*271f0*/  LEA.HI.X R13, R22, R13, R159, 0x2, P5 ;  /* 0x0000000d160d7211 */ /* 0x000fe400028f149f */
[----:B------:R-:W-:-:S05]  /*27200*/  F2FP.TF32.F32.PACK_B R15, R15 ;  /* 0x0000000fff0f723e */ /* 0x000fca00024050ff */
[----:B------:R0:W-:Y:S01]  /*27210*/  @P3 STG.E desc[UR44][R10.64], R15 ;  /* 0x0000000f0a003986 */ /* 0x0001e2000c10192c */
[----:B------:R-:W-:Y:S05]  /*27220*/  @!P2 BRA `(.L_x_291) ;  /* 0x000000000004a947 */ /* 0x000fea0003800000 */
[----:B------:R3:W5:Y:S02]  /*27230*/  LDG.E.LTC128B R3, desc[UR44][R12.64+0x4] ;  /* 0x0000042c0c037981 */ /* 0x000764000c1e1920 */
.L_x_291:
[----:B------:R-:W-:Y:S05]  /*27240*/  BSYNC B1 ;  /* 0x0000000000017941 */ /* 0x000fea0003800000 */
.L_x_290:
[----:B0----5:R-:W-:Y:S01]  /*27250*/  LOP3.LUT R15, R3, 0xffffe000, RZ, 0xc0, !PT ;  /* 0xffffe000030f7812 */ /* 0x021fe200078ec0ff */
[----:B------:R-:W-:Y:S01]  /*27260*/  BSSY B1, `(.L_x_292) ;  /* 0x0000008000017945 */ /* 0x000fe20003800000 */
[----:B------:R-:W-:-:S03]  /*27270*/  ISETP.GT.AND P3, PT, R0, 0x8, P0 ;  /* 0x000000080000780c */ /* 0x000fc60000764270 */
[----:B------:R-:W-:-:S04]  /*27280*/  FMUL R14, R15, R16 ;  /* 0x000000100f0e7220 */ /* 0x000fc80000400000 */
[----:B------:R-:W-:-:S05]  /*27290*/  FFMA R27, R27, R2, R14 ;  /* 0x000000021b1b7223 */ /* 0x000fca000000000e */
[----:B------:R-:W-:-:S05]  /*272a0*/  F2FP.TF32.F32.PACK_B R27, R27 ;  /* 0x0000001bff1b723e */ /* 0x000fca00024050ff */
[----:B------:R0:W-:Y:S01]  /*272b0*/  @P2 STG.E desc[UR44][R10.64+0x4], R27 ;  /* 0x0000041b0a002986 */ /* 0x0001e2000c10192c */
[----:B------:R-:W-:Y:S05]  /*272c0*/  @!P3 BRA `(.L_x_293) ;  /* 0x000000000004b947 */ /* 0x000fea0003800000 */
[----:B------:R4:W5:Y:S02]  /*272d0*/  LDG.E.LTC128B R3, desc[UR44][R6.64+0x20] ;  /* 0x0000202c06037981 */ /* 0x000964000c1e1920 */
.L_x_293:
[----:B------:R-:W-:Y:S05]  /*272e0*/  BSYNC B1 ;  /* 0x0000000000017941 */ /* 0x000fea0003800000 */
.L_x_292:
        /* <DEDUP_REMOVED lines=9> */
.L_x_295:
[----:B------:R-:W-:Y:S05]  /*27380*/  BSYNC B1 ;  /* 0x0000000000017941 */ /* 0x000fea0003800000 */
.L_x_294:
        /* <DEDUP_REMOVED lines=9> */
.L_x_297:
[----:B------:R-:W-:Y:S05]  /*27420*/  BSYNC B1 ;  /* 0x0000000000017941 */ /* 0x000fea0003800000 */
.L_x_296:
[----:B-----5:R-:W-:Y:S01]  /*27430*/  LOP3.LUT R11, R3, 0xffffe000, RZ, 0xc0, !PT ;  /* 0xffffe000030b7812 */ /* 0x020fe200078ec0ff */
[----:B------:R-:W-:Y:S01]  /*27440*/  BSSY B1, `(.L_x_298) ;  /* 0x000000a000017945 */ /* 0x000fe20003800000 */
[----:B------:R-:W-:Y:S02]  /*27450*/  IADD3 R10, P3, R161, R8, RZ ;  /* 0x00000008a10a7210 */ /* 0x000fe40007f7e0ff */
[----:B------:R-:W-:Y:S01]  /*27460*/  ISETP.GT.AND P2, PT, R0, 0x9, P1 ;  /* 0x000000090000780c */ /* 0x000fe20000f44270 */
[----:B------:R-:W-:-:S04]  /*27470*/  FMUL R11, R11, R16 ;  /* 0x000000100b0b7220 */ /* 0x000fc80000400000 */
[----:B------:R-:W-:Y:S01]  /*27480*/  FFMA R15, R30, R2, R11 ;  /* 0x000000021e0f7223 */ /* 0x000fe2000000000b */
[----:B------:R-:W-:-:S04]  /*27490*/  IADD3.X R11, R160, R9, RZ, P3, !PT ;  /* 0x00000009a00b7210 */ /* 0x000fc80001ffe4ff */
[----:B------:R-:W-:-:S05]  /*274a0*/  F2FP.TF32.F32.PACK_B R15, R15 ;  /* 0x0000000fff0f723e */ /* 0x000fca00024050ff */
[----:B------:R0:W-:Y:S01]  /*274b0*/  @P4 STG.E desc[UR44][R10.64+0x20], R15 ;  /* 0x0000200f0a004986 */ /* 0x0001e2000c10192c */
[----:B------:R-:W-:Y:S05]  /*274c0*/  @!P2 BRA `(.L_x_299) ;  /* 0x000000000004a947 */ /* 0x000fea0003800000 */
[----:B------:R0:W5:Y:S02]  /*274d0*/  LDG.E.LTC128B R3, desc[UR44][R12.64+0x24] ;  /* 0x0000242c0c037981 */ /* 0x000164000c1e1920 */
.L_x_299:
[----:B------:R-:W-:Y:S05]  /*274e0*/  BSYNC B1 ;  /* 0x0000000000017941 */ /* 0x000fea0003800000 */
.L_x_298:
[----:B0----5:R-:W-:Y:S01]  /*274f0*/  LOP3.LUT R11, R3, 0xffffe000, RZ, 0xc0, !PT ;  /* 0xffffe000030b7812 */ /* 0x021fe200078ec0ff */
[----:B------:R-:W-:Y:S01]  /*27500*/  BSSY B1, `(.L_x_300) ;  /* 0x000000a000017945 */ /* 0x000fe20003800000 */
[----:B------:R-:W-:Y:S02]  /*27510*/  IADD3 R4, P4, P5, R161, R4, R153 ;  /* 0x00000004a1047210 */ /* 0x000fe40007d9e099 */
[----:B------:R-:W-:Y:S01]  /*27520*/  ISETP.GT.AND P3, PT, R0, 0x10, P0 ;  /* 0x000000100000780c */ /* 0x000fe20000764270 */
[----:B------:R-:W-:Y:S01]  /*27530*/  FMUL R10, R11, R16 ;  /* 0x000000100b0a7220 */ /* 0x000fe20000400000 */
[----:B------:R-:W-:-:S03]  /*27540*/  IADD3.X R5, R160, R5, R165, P4, P5 ;  /* 0x00000005a0057210 */ /* 0x000fc600027ea4a5 */
[----:B------:R-:W-:-:S05]  /*27550*/  FFMA R31, R31, R2, R10 ;  /* 0x000000021f1f7223 */ /* 0x000fca000000000a */
[----:B------:R-:W-:-:S05]  /*27560*/  F2FP.TF32.F32.PACK_B R31, R31 ;  /* 0x0000001fff1f723e */ /* 0x000fca00024050ff */
[----:B------:R0:W-:Y:S01]  /*27570*/  @P2 STG.E desc[UR44][R4.64+0x24], R31 ;  /* 0x0000241f04002986 */ /* 0x0001e2000c10192c */
[----:B------:R-:W-:Y:S05]  /*27580*/  @!P3 BRA `(.L_x_301) ;  /* 0x000000000004b947 */ /* 0x000fea0003800000 */
[----:B------:R0:W5:Y:S02]  /*27590*/  LDG.E.LTC128B R3, desc[UR44][R6.64+0x40] ;  /* 0x0000402c06037981 */ /* 0x000164000c1e1920 */
.L_x_301:
[----:B------:R-:W-:Y:S05]  /*275a0*/  BSYNC B1 ;  /* 0x0000000000017941 */ /* 0x000fea0003800000 */
.L_x_300:
[----:B-----5:R-:W-:Y:S01]  /*275b0*/  LOP3.LUT R11, R3, 0xffffe000, RZ, 0xc0, !PT ;  /* 0xffffe000030b7812 */ /* 0x020fe200078ec0ff */
        /* <DEDUP_REMOVED lines=8> */
.L_x_303:
[----:B------:R-:W-:Y:S05]  /*27640*/  BSYNC B1 ;  /* 0x0000000000017941 */ /* 0x000fea0003800000 */
.L_x_302:
        /* <DEDUP_REMOVED lines=9> */
.L_x_305:
[----:B------:R-:W-:Y:S05]  /*276e0*/  BSYNC B1 ;  /* 0x0000000000017941 */ /* 0x000fea0003800000 */
.L_x_304:
        /* <DEDUP_REMOVED lines=9> */
.L_x_307:
[----:B------:R-:W-:Y:S05]  /*27780*/  BSYNC B1 ;  /* 0x0000000000017941 */ /* 0x000fea0003800000 */
.L_x_306:
        /* <DEDUP_REMOVED lines=9> */
.L_x_309:
[----:B------:R-:W-:Y:S05]  /*27820*/  BSYNC B1 ;  /* 0x0000000000017941 */ /* 0x000fea0003800000 */
.L_x_308:
        /* <DEDUP_REMOVED lines=9> */
.L_x_311:
[----:B------:R-:W-:Y:S05]  /*278c0*/  BSYNC B1 ;  /* 0x0000000000017941 */ /* 0x000fea0003800000 */
.L_x_310:
        /* <DEDUP_REMOVED lines=9> */
.L_x_313:
[----:B------:R-:W-:Y:S05]  /*27960*/  BSYNC B1 ;  /* 0x0000000000017941 */ /* 0x000fea0003800000 */
.L_x_312:
        /* <DEDUP_REMOVED lines=9> */
.L_x_315:
[----:B------:R-:W-:Y:S05]  /*27a00*/  BSYNC B1 ;  /* 0x0000000000017941 */ /* 0x000fea0003800000 */
.L_x_314:
        /* <DEDUP_REMOVED lines=9> */
.L_x_317:
[----:B------:R-:W-:Y:S05]  /*27aa0*/  BSYNC B1 ;  /* 0x0000000000017941 */ /* 0x000fea0003800000 */
.L_x_316:
        /* <DEDUP_REMOVED lines=9> */
.L_x_319:
[----:B------:R-:W-:Y:S05]  /*27b40*/  BSYNC B1 ;  /* 0x0000000000017941 */ /* 0x000fea0003800000 */
.L_x_318:
        /* <DEDUP_REMOVED lines=9> */
.L_x_321:
[----:B------:R-:W-:Y:S05]  /*27be0*/  BSYNC B1 ;  /* 0x0000000000017941 */ /* 0x000fea0003800000 */
.L_x_320:
        /* <DEDUP_REMOVED lines=9> */
.L_x_323:
[----:B------:R-:W-:Y:S05]  /*27c80*/  BSYNC B1 ;  /* 0x0000000000017941 */ /* 0x000fea0003800000 */
.L_x_322:
        /* <DEDUP_REMOVED lines=9> */
.L_x_325:
[----:B------:R-:W-:Y:S05]  /*27d20*/  BSYNC B1 ;  /* 0x0000000000017941 */ /* 0x000fea0003800000 */
.L_x_324:
        /* <DEDUP_REMOVED lines=9> */
.L_x_327:
[----:B------:R-:W-:Y:S05]  /*27dc0*/  BSYNC B1 ;  /* 0x0000000000017941 */ /* 0x000fea0003800000 */
.L_x_326:
        /* <DEDUP_REMOVED lines=9> */
.L_x_329:
[----:B------:R-:W-:Y:S05]  /*27e60*/  BSYNC B1 ;  /* 0x0000000000017941 */ /* 0x000fea0003800000 */
.L_x_328:
        /* <DEDUP_REMOVED lines=9> */
.L_x_331:
[----:B------:R-:W-:Y:S05]  /*27f00*/  BSYNC B1 ;  /* 0x0000000000017941 */ /* 0x000fea0003800000 */
.L_x_330:
        /* <DEDUP_REMOVED lines=9> */
.L_x_333:
[----:B------:R-:W-:Y:S05]  /*27fa0*/  BSYNC B1 ;  /* 0x0000000000017941 */ /* 0x000fea0003800000 */
.L_x_332:
        /* <DEDUP_REMOVED lines=9> */
.L_x_335:
[----:B------:R-:W-:Y:S05]  /*28040*/  BSYNC B1 ;  /* 0x0000000000017941 */ /* 0x000fea0003800000 */
.L_x_334:
        /* <DEDUP_REMOVED lines=9> */
.L_x_337:
[----:B------:R-:W-:Y:S05]  /*280e0*/  BSYNC B1 ;  /* 0x0000000000017941 */ /* 0x000fea0003800000 */
.L_x_336:
        /* <DEDUP_REMOVED lines=9> */
.L_x_339:
[----:B------:R-:W-:Y:S05]  /*28180*/  BSYNC B1 ;  /* 0x0000000000017941 */ /* 0x000fea0003800000 */
.L_x_338:
        /* <DEDUP_REMOVED lines=9> */
.L_x_341:
[----:B------:R-:W-:Y:S05]  /*28220*/  BSYNC B1 ;  /* 0x0000000000017941 */ /* 0x000fea0003800000 */
.L_x_340:
        /* <DEDUP_REMOVED lines=9> */
.L_x_343:
[----:B------:R-:W-:Y:S05]  /*282c0*/  BSYNC B1 ;  /* 0x0000000000017941 */ /* 0x000fea0003800000 */
.L_x_342:
        /* <DEDUP_REMOVED lines=9> */
.L_x_345:
[----:B------:R-:W-:Y:S05]  /*28360*/  BSYNC B1 ;  /* 0x0000000000017941 */ /* 0x000fea0003800000 */
.L_x_344:
        /* <DEDUP_REMOVED lines=9> */
.L_x_347:
[----:B------:R-:W-:Y:S05]  /*28400*/  BSYNC B1 ;  /* 0x0000000000017941 */ /* 0x000fea0003800000 */
.L_x_346:
        /* <DEDUP_REMOVED lines=9> */
.L_x_349:
[----:B------:R-:W-:Y:S05]  /*284a0*/  BSYNC B1 ;  /* 0x0000000000017941 */ /* 0x000fea0003800000 */
.L_x_348:
        /* <DEDUP_REMOVED lines=9> */
.L_x_351:
[----:B------:R-:W-:Y:S05]  /*28540*/  BSYNC B1 ;  /* 0x0000000000017941 */ /* 0x000fea0003800000 */
.L_x_350:
        /* <DEDUP_REMOVED lines=9> */
.L_x_353:
[----:B------:R-:W-:Y:S05]  /*285e0*/  BSYNC B1 ;  /* 0x0000000000017941 */ /* 0x000fea0003800000 */
.L_x_352:
        /* <DEDUP_REMOVED lines=9> */
.L_x_355:
[----:B------:R-:W-:Y:S05]  /*28680*/  BSYNC B1 ;  /* 0x0000000000017941 */ /* 0x000fea0003800000 */
.L_x_354:
        /* <DEDUP_REMOVED lines=9> */
.L_x_357:
[----:B------:R-:W-:Y:S05]  /*28720*/  BSYNC B1 ;  /* 0x0000000000017941 */ /* 0x000fea0003800000 */
.L_x_356:
        /* <DEDUP_REMOVED lines=9> */
.L_x_359:
[----:B------:R-:W-:Y:S05]  /*287c0*/  BSYNC B1 ;  /* 0x0000000000017941 */ /* 0x000fea0003800000 */
.L_x_358:
        /* <DEDUP_REMOVED lines=9> */
.L_x_361:
[----:B------:R-:W-:Y:S05]  /*28860*/  BSYNC B1 ;  /* 0x0000000000017941 */ /* 0x000fea0003800000 */
.L_x_360:
        /* <DEDUP_REMOVED lines=9> */
.L_x_363:
[----:B------:R-:W-:Y:S05]  /*28900*/  BSYNC B1 ;  /* 0x0000000000017941 */ /* 0x000fea0003800000 */
.L_x_362:
        /* <DEDUP_REMOVED lines=9> */
.L_x_365:
[----:B------:R-:W-:Y:S05]  /*289a0*/  BSYNC B1 ;  /* 0x0000000000017941 */ /* 0x000fea0003800000 */
.L_x_364:
        /* <DEDUP_REMOVED lines=9> */
.L_x_367:
[----:B------:R-:W-:Y:S05]  /*28a40*/  BSYNC B1 ;  /* 0x0000000000017941 */ /* 0x000fea0003800000 */
.L_x_366:
        /* <DEDUP_REMOVED lines=9> */
.L_x_369:
[----:B------:R-:W-:Y:S05]  /*28ae0*/  BSYNC B1 ;  /* 0x0000000000017941 */ /* 0x000fea0003800000 */
.L_x_368:
        /* <DEDUP_REMOVED lines=9> */
.L_x_371:
[----:B------:R-:W-:Y:S05]  /*28b80*/  BSYNC B1 ;  /* 0x0000000000017941 */ /* 0x000fea0003800000 */
.L_x_370:
        /* <DEDUP_REMOVED lines=9> */
.L_x_373:
[----:B------:R-:W-:Y:S05]  /*28c20*/  BSYNC B1 ;  /* 0x0000000000017941 */ /* 0x000fea0003800000 */
.L_x_372:
        /* <DEDUP_REMOVED lines=9> */
.L_x_375:
[----:B------:R-:W-:Y:S05]  /*28cc0*/  BSYNC B1 ;  /* 0x0000000000017941 */ /* 0x000fea0003800000 */
.L_x_374:
        /* <DEDUP_REMOVED lines=9> */
.L_x_377:
[----:B------:R-:W-:Y:S05]  /*28d60*/  BSYNC B1 ;  /* 0x0000000000017941 */ /* 0x000fea0003800000 */
.L_x_376:
        /* <DEDUP_REMOVED lines=9> */
.L_x_379:
[----:B------:R-:W-:Y:S05]  /*28e00*/  BSYNC B1 ;  /* 0x0000000000017941 */ /* 0x000fea0003800000 */
.L_x_378:
        /* <DEDUP_REMOVED lines=9> */
.L_x_381:
[----:B------:R-:W-:Y:S05]  /*28ea0*/  BSYNC B1 ;  /* 0x0000000000017941 */ /* 0x000fea0003800000 */
.L_x_380:
        /* <DEDUP_REMOVED lines=9> */
.L_x_383:
[----:B------:R-:W-:Y:S05]  /*28f40*/  BSYNC B1 ;  /* 0x0000000000017941 */ /* 0x000fea0003800000 */
.L_x_382:
        /* <DEDUP_REMOVED lines=9> */
.L_x_385:
[----:B------:R-:W-:Y:S05]  /*28fe0*/  BSYNC B1 ;  /* 0x0000000000017941 */ /* 0x000fea0003800000 */
.L_x_384:
        /* <DEDUP_REMOVED lines=9> */
.L_x_387:
[----:B------:R-:W-:Y:S05]  /*29080*/  BSYNC B1 ;  /* 0x0000000000017941 */ /* 0x000fea0003800000 */
.L_x_386:
        /* <DEDUP_REMOVED lines=9> */
.L_x_389:
[----:B------:R-:W-:Y:S05]  /*29120*/  BSYNC B1 ;  /* 0x0000000000017941 */ /* 0x000fea0003800000 */
.L_x_388:
        /* <DEDUP_REMOVED lines=9> */
.L_x_391:
[----:B------:R-:W-:Y:S05]  /*291c0*/  BSYNC B1 ;  /* 0x0000000000017941 */ /* 0x000fea0003800000 */
.L_x_390:
        /* <DEDUP_REMOVED lines=9> */
.L_x_393:
[----:B------:R-:W-:Y:S05]  /*29260*/  BSYNC B1 ;  /* 0x0000000000017941 */ /* 0x000fea0003800000 */
.L_x_392:
        /* <DEDUP_REMOVED lines=9> */
.L_x_395:
[----:B------:R-:W-:Y:S05]  /*29300*/  BSYNC B1 ;  /* 0x0000000000017941 */ /* 0x000fea0003800000 */
.L_x_394:
        /* <DEDUP_REMOVED lines=9> */
.L_x_397:
[----:B------:R-:W-:Y:S05]  /*293a0*/  BSYNC B1 ;  /* 0x0000000000017941 */ /* 0x000fea0003800000 */
.L_x_396:
        /* <DEDUP_REMOVED lines=9> */
.L_x_399:
[----:B------:R-:W-:Y:S05]  /*29440*/  BSYNC B1 ;  /* 0x0000000000017941 */ /* 0x000fea0003800000 */
.L_x_398:
        /* <DEDUP_REMOVED lines=9> */
.L_x_401:
[----:B------:R-:W-:Y:S05]  /*294e0*/  BSYNC B1 ;  /* 0x0000000000017941 */ /* 0x000fea0003800000 */
.L_x_400:
        /* <DEDUP_REMOVED lines=9> */
.L_x_403:
[----:B------:R-:W-:Y:S05]  /*29580*/  BSYNC B1 ;  /* 0x0000000000017941 */ /* 0x000fea0003800000 */
.L_x_402:
        /* <DEDUP_REMOVED lines=9> */
.L_x_405:
[----:B------:R-:W-:Y:S05]  /*29620*/  BSYNC B1 ;  /* 0x0000000000017941 */ /* 0x000fea0003800000 */
.L_x_404:
        /* <DEDUP_REMOVED lines=9> */
.L_x_407:
[----:B------:R-:W-:Y:S05]  /*296c0*/  BSYNC B1 ;  /* 0x0000000000017941 */ /* 0x000fea0003800000 */
.L_x_406:
        /* <DEDUP_REMOVED lines=9> */
.L_x_409:
[----:B------:R-:W-:Y:S05]  /*29760*/  BSYNC B1 ;  /* 0x0000000000017941 */ /* 0x000fea0003800000 */
.L_x_408:
        /* <DEDUP_REMOVED lines=9> */
.L_x_411:
[----:B------:R-:W-:Y:S05]  /*29800*/  BSYNC B1 ;  /* 0x0000000000017941 */ /* 0x000fea0003800000 */
.L_x_410:
        /* <DEDUP_REMOVED lines=9> */
.L_x_413:
[----:B------:R-:W-:Y:S05]  /*298a0*/  BSYNC B1 ;  /* 0x0000000000017941 */ /* 0x000fea0003800000 */
.L_x_412:
        /* <DEDUP_REMOVED lines=9> */
.L_x_415:
[----:B------:R-:W-:Y:S05]  /*29940*/  BSYNC B1 ;  /* 0x0000000000017941 */ /* 0x000fea0003800000 */
.L_x_414:
        /* <DEDUP_REMOVED lines=9> */
.L_x_417:
[----:B------:R-:W-:Y:S05]  /*299e0*/  BSYNC B1 ;  /* 0x0000000000017941 */ /* 0x000fea0003800000 */
.L_x_416:
        /* <DEDUP_REMOVED lines=9> */
.L_x_419:
[----:B------:R-:W-:Y:S05]  /*29a80*/  BSYNC B1 ;  /* 0x0000000000017941 */ /* 0x000fea0003800000 */
.L_x_418:
        /* <DEDUP_REMOVED lines=9> */
.L_x_421:
[----:B------:R-:W-:Y:S05]  /*29b20*/  BSYNC B1 ;  /* 0x0000000000017941 */ /* 0x000fea0003800000 */
.L_x_420:
        /* <DEDUP_REMOVED lines=9> */
.L_x_423:
[----:B------:R-:W-:Y:S05]  /*29bc0*/  BSYNC B1 ;  /* 0x0000000000017941 */ /* 0x000fea0003800000 */
.L_x_422:
        /* <DEDUP_REMOVED lines=9> */
.L_x_425:
[----:B------:R-:W-:Y:S05]  /*29c60*/  BSYNC B1 ;  /* 0x0000000000017941 */ /* 0x000fea0003800000 */
.L_x_424:
        /* <DEDUP_REMOVED lines=9> */
.L_x_427:
[----:B------:R-:W-:Y:S05]  /*29d00*/  BSYNC B1 ;  /* 0x0000000000017941 */ /* 0x000fea0003800000 */
.L_x_426:
        /* <DEDUP_REMOVED lines=9> */
.L_x_429:
[----:B------:R-:W-:Y:S05]  /*29da0*/  BSYNC B1 ;  /* 0x0000000000017941 */ /* 0x000fea0003800000 */
.L_x_428:
        /* <DEDUP_REMOVED lines=9> */
.L_x_431:
[----:B------:R-:W-:Y:S05]  /*29e40*/  BSYNC B1 ;  /* 0x0000000000017941 */ /* 0x000fea0003800000 */
.L_x_430:
        /* <DEDUP_REMOVED lines=9> */
.L_x_433:
[----:B------:R-:W-:Y:S05]  /*29ee0*/  BSYNC B1 ;  /* 0x0000000000017941 */ /* 0x000fea0003800000 */
.L_x_432:
        /* <DEDUP_REMOVED lines=9> */
.L_x_435:
[----:B------:R-:W-:Y:S05]  /*29f80*/  BSYNC B1 ;  /* 0x0000000000017941 */ /* 0x000fea0003800000 */
.L_x_434:
        /* <DEDUP_REMOVED lines=9> */
.L_x_437:
[----:B------:R-:W-:Y:S05]  /*2a020*/  BSYNC B1 ;  /* 0x0000000000017941 */ /* 0x000fea0003800000 */
.L_x_436:
        /* <DEDUP_REMOVED lines=9> */
.L_x_439:
[----:B------:R-:W-:Y:S05]  /*2a0c0*/  BSYNC B1 ;  /* 0x0000000000017941 */ /* 0x000fea0003800000 */
.L_x_438:
        /* <DEDUP_REMOVED lines=9> */
.L_x_441:
[----:B------:R-:W-:Y:S05]  /*2a160*/  BSYNC B1 ;  /* 0x0000000000017941 */ /* 0x000fea0003800000 */
.L_x_440:
        /* <DEDUP_REMOVED lines=9> */
.L_x_443:
[----:B------:R-:W-:Y:S05]  /*2a200*/  BSYNC B1 ;  /* 0x0000000000017941 */ /* 0x000fea0003800000 */
.L_x_442:
        /* <DEDUP_REMOVED lines=9> */
.L_x_445:
[----:B------:R-:W-:Y:S05]  /*2a2a0*/  BSYNC B1 ;  /* 0x0000000000017941 */ /* 0x000fea0003800000 */
.L_x_444:
        /* <DEDUP_REMOVED lines=9> */
.L_x_447:
[----:B------:R-:W-:Y:S05]  /*2a340*/  BSYNC B1 ;  /* 0x0000000000017941 */ /* 0x000fea0003800000 */
.L_x_446:
        /* <DEDUP_REMOVED lines=9> */
.L_x_449:
[----:B------:R-:W-:Y:S05]  /*2a3e0*/  BSYNC B1 ;  /* 0x0000000000017941 */ /* 0x000fea0003800000 */
.L_x_448:
        /* <DEDUP_REMOVED lines=9> */
.L_x_451:
[----:B------:R-:W-:Y:S05]  /*2a480*/  BSYNC B1 ;  /* 0x0000000000017941 */ /* 0x000fea0003800000 */
.L_x_450:
        /* <DEDUP_REMOVED lines=9> */
.L_x_453:
[----:B------:R-:W-:Y:S05]  /*2a520*/  BSYNC B1 ;  /* 0x0000000000017941 */ /* 0x000fea0003800000 */
.L_x_452:
        /* <DEDUP_REMOVED lines=9> */
.L_x_455:
[----:B------:R-:W-:Y:S05]  /*2a5c0*/  BSYNC B1 ;  /* 0x0000000000017941 */ /* 0x000fea0003800000 */
.L_x_454:
        /* <DEDUP_REMOVED lines=9> */
.L_x_457:
[----:B------:R-:W-:Y:S05]  /*2a660*/  BSYNC B1 ;  /* 0x0000000000017941 */ /* 0x000fea0003800000 */
.L_x_456:
        /* <DEDUP_REMOVED lines=9> */
.L_x_459:
[----:B------:R-:W-:Y:S05]  /*2a700*/  BSYNC B1 ;  /* 0x0000000000017941 */ /* 0x000fea0003800000 */
.L_x_458:
        /* <DEDUP_REMOVED lines=9> */
.L_x_461:
[----:B------:R-:W-:Y:S05]  /*2a7a0*/  BSYNC B1 ;  /* 0x0000000000017941 */ /* 0x000fea0003800000 */
.L_x_460:
        /* <DEDUP_REMOVED lines=9> */
.L_x_463:
[----:B------:R-:W-:Y:S05]  /*2a840*/  BSYNC B1 ;  /* 0x0000000000017941 */ /* 0x000fea0003800000 */
.L_x_462:
        /* <DEDUP_REMOVED lines=9> */
.L_x_465:
[----:B------:R-:W-:Y:S05]  /*2a8e0*/  BSYNC B1 ;  /* 0x0000000000017941 */ /* 0x000fea0003800000 */
.L_x_464:
        /* <DEDUP_REMOVED lines=9> */
.L_x_467:
[----:B------:R-:W-:Y:S05]  /*2a980*/  BSYNC B1 ;  /* 0x0000000000017941 */ /* 0x000fea0003800000 */
.L_x_466:
        /* <DEDUP_REMOVED lines=9> */
.L_x_469:
[----:B------:R-:W-:Y:S05]  /*2aa20*/  BSYNC B1 ;  /* 0x0000000000017941 */ /* 0x000fea0003800000 */
.L_x_468:
        /* <DEDUP_REMOVED lines=9> */
.L_x_471:
[----:B------:R-:W-:Y:S05]  /*2aac0*/  BSYNC B1 ;  /* 0x0000000000017941 */ /* 0x000fea0003800000 */
.L_x_470:
        /* <DEDUP_REMOVED lines=9> */
.L_x_473:
[----:B------:R-:W-:Y:S05]  /*2ab60*/  BSYNC B1 ;  /* 0x0000000000017941 */ /* 0x000fea0003800000 */
.L_x_472:
        /* <DEDUP_REMOVED lines=9> */
.L_x_475:
[----:B------:R-:W-:Y:S05]  /*2ac00*/  BSYNC B1 ;  /* 0x0000000000017941 */ /* 0x000fea0003800000 */
.L_x_474:
        /* <DEDUP_REMOVED lines=9> */
.L_x_477:
[----:B------:R-:W-:Y:S05]  /*2aca0*/  BSYNC B1 ;  /* 0x0000000000017941 */ /* 0x000fea0003800000 */
.L_x_476:
        /* <DEDUP_REMOVED lines=9> */
.L_x_479:
[----:B------:R-:W-:Y:S05]  /*2ad40*/  BSYNC B1 ;  /* 0x0000000000017941 */ /* 0x000fea0003800000 */
.L_x_478:
        /* <DEDUP_REMOVED lines=9> */
.L_x_481:
[----:B------:R-:W-:Y:S05]  /*2ade0*/  BSYNC B1 ;  /* 0x0000000000017941 */ /* 0x000fea0003800000 */
.L_x_480:
        /* <DEDUP_REMOVED lines=9> */
.L_x_483:
[----:B------:R-:W-:Y:S05]  /*2ae80*/  BSYNC B1 ;  /* 0x0000000000017941 */ /* 0x000fea0003800000 */
.L_x_482:
        /* <DEDUP_REMOVED lines=9> */
.L_x_485:
[----:B------:R-:W-:Y:S05]  /*2af20*/  BSYNC B1 ;  /* 0x0000000000017941 */ /* 0x000fea0003800000 */
.L_x_484:
        /* <DEDUP_REMOVED lines=9> */
.L_x_487:
[----:B------:R-:W-:Y:S05]  /*2afc0*/  BSYNC B1 ;  /* 0x0000000000017941 */ /* 0x000fea0003800000 */
.L_x_486:
        /* <DEDUP_REMOVED lines=9> */
.L_x_489:
[----:B------:R-:W-:Y:S05]  /*2b060*/  BSYNC B1 ;  /* 0x0000000000017941 */ /* 0x000fea0003800000 */
.L_x_488:
        /* <DEDUP_REMOVED lines=9> */
.L_x_491:
[----:B------:R-:W-:Y:S05]  /*2b100*/  BSYNC B1 ;  /* 0x0000000000017941 */ /* 0x000fea0003800000 */
.L_x_490:
        /* <DEDUP_REMOVED lines=9> */
.L_x_493:
[----:B------:R-:W-:Y:S05]  /*2b1a0*/  BSYNC B1 ;  /* 0x0000000000017941 */ /* 0x000fea0003800000 */
.L_x_492:
        /* <DEDUP_REMOVED lines=9> */
.L_x_495:
[----:B------:R-:W-:Y:S05]  /*2b240*/  BSYNC B1 ;  /* 0x0000000000017941 */ /* 0x000fea0003800000 */
.L_x_494:
        /* <DEDUP_REMOVED lines=9> */
.L_x_497:
[----:B------:R-:W-:Y:S05]  /*2b2e0*/  BSYNC B1 ;  /* 0x0000000000017941 */ /* 0x000fea0003800000 */
.L_x_496:
        /* <DEDUP_REMOVED lines=9> */
.L_x_499:
[----:B------:R-:W-:Y:S05]  /*2b380*/  BSYNC B1 ;  /* 0x0000000000017941 */ /* 0x000fea0003800000 */
.L_x_498:
        /* <DEDUP_REMOVED lines=9> */
.L_x_501:
[----:B------:R-:W-:Y:S05]  /*2b420*/  BSYNC B1 ;  /* 0x0000000000017941 */ /* 0x000fea0003800000 */
.L_x_500:
        /* <DEDUP_REMOVED lines=9> */
.L_x_503:
[----:B------:R-:W-:Y:S05]  /*2b4c0*/  BSYNC B1 ;  /* 0x0000000000017941 */ /* 0x000fea0003800000 */
.L_x_502:
        /* <DEDUP_REMOVED lines=9> */
.L_x_505:
[----:B------:R-:W-:Y:S05]  /*2b560*/  BSYNC B1 ;  /* 0x0000000000017941 */ /* 0x000fea0003800000 */
.L_x_504:
        /* <DEDUP_REMOVED lines=9> */
.L_x_507:
[----:B------:R-:W-:Y:S05]  /*2b600*/  BSYNC B1 ;  /* 0x0000000000017941 */ /* 0x000fea0003800000 */
.L_x_506:
        /* <DEDUP_REMOVED lines=9> */
.L_x_509:
[----:B------:R-:W-:Y:S05]  /*2b6a0*/  BSYNC B1 ;  /* 0x0000000000017941 */ /* 0x000fea0003800000 */
.L_x_508:
        /* <DEDUP_REMOVED lines=9> */
.L_x_511:
[----:B------:R-:W-:Y:S05]  /*2b740*/  BSYNC B1 ;  /* 0x0000000000017941 */ /* 0x000fea0003800000 */
.L_x_510:
        /* <DEDUP_REMOVED lines=9> */
.L_x_513:
[----:B------:R-:W-:Y:S05]  /*2b7e0*/  BSYNC B1 ;  /* 0x0000000000017941 */ /* 0x000fea0003800000 */
.L_x_512:
        /* <DEDUP_REMOVED lines=9> */
.L_x_515:
[----:B------:R-:W-:Y:S05]  /*2b880*/  BSYNC B1 ;  /* 0x0000000000017941 */ /* 0x000fea0003800000 */
.L_x_514:
        /* <DEDUP_REMOVED lines=9> */
.L_x_517:
[----:B------:R-:W-:Y:S05]  /*2b920*/  BSYNC B1 ;  /* 0x0000000000017941 */ /* 0x000fea0003800000 */
.L_x_516:
        /* <DEDUP_REMOVED lines=9> */
.L_x_519:
[----:B------:R-:W-:Y:S05]  /*2b9c0*/  BSYNC B1 ;  /* 0x0000000000017941 */ /* 0x000fea0003800000 */
.L_x_518:
        /* <DEDUP_REMOVED lines=9> */
.L_x_521:
[----:B------:R-:W-:Y:S05]  /*2ba60*/  BSYNC B1 ;  /* 0x0000000000017941 */ /* 0x000fea0003800000 */
.L_x_520:
        /* <DEDUP_REMOVED lines=9> */
.L_x_523:
[----:B------:R-:W-:Y:S05]  /*2bb00*/  BSYNC B1 ;  /* 0x0000000000017941 */ /* 0x000fea0003800000 */
.L_x_522:
        /* <DEDUP_REMOVED lines=9> */
.L_x_525:
[----:B------:R-:W-:Y:S05]  /*2bba0*/  BSYNC B1 ;  /* 0x0000000000017941 */ /* 0x000fea0003800000 */
.L_x_524:
        /* <DEDUP_REMOVED lines=9> */
.L_x_527:
[----:B------:R-:W-:Y:S05]  /*2bc40*/  BSYNC B1 ;  /* 0x0000000000017941 */ /* 0x000fea0003800000 */
.L_x_526:
        /* <DEDUP_REMOVED lines=9> */
.L_x_529:
[----:B------:R-:W-:Y:S05]  /*2bce0*/  BSYNC B1 ;  /* 0x0000000000017941 */ /* 0x000fea0003800000 */
.L_x_528:
        /* <DEDUP_REMOVED lines=9> */
.L_x_531:
[----:B------:R-:W-:Y:S05]  /*2bd80*/  BSYNC B1 ;  /* 0x0000000000017941 */ /* 0x000fea0003800000 */
.L_x_530:
        /* <DEDUP_REMOVED lines=9> */
.L_x_533:
[----:B------:R-:W-:Y:S05]  /*2be20*/  BSYNC B1 ;  /* 0x0000000000017941 */ /* 0x000fea0003800000 */
.L_x_532:
        /* <DEDUP_REMOVED lines=9> */
.L_x_535:
[----:B------:R-:W-:Y:S05]  /*2bec0*/  BSYNC B1 ;  /* 0x0000000000017941 */ /* 0x000fea0003800000 */
.L_x_534:
[----:B01--45:R-:W-:Y:S01]  /*2bed0*/  LOP3.LUT R7, R3, 0xffffe000, RZ, 0xc0, !PT ;  /* 0xffffe00003077812 */ /* 0x033fe200078ec0ff */
        /* <DEDUP_REMOVED lines=8> */
.L_x_537:
[----:B------:R-:W-:Y:S05]  /*2bf60*/  BSYNC B1 ;  /* 0x0000000000017941 */ /* 0x000fea0003800000 */
.L_x_536:
        /* <DEDUP_REMOVED lines=9> */
.L_x_539:
[----:B------:R-:W-:Y:S05]  /*2c000*/  BSYNC B1 ;  /* 0x0000000000017941 */ /* 0x000fea0003800000 */
.L_x_538:
[----:B------:R-:W-:Y:S05]  /*2c010*/  @!P1 BRA `(.L_x_540) ;  /* 0x0000005000909947 */ /* 0x000fea0003800000 */
[----:B-----5:R-:W-:-:S05]  /*2c020*/  LOP3.LUT R3, R3, 0xffffe000, RZ, 0xc0, !PT ;  /* 0xffffe00003037812 */ /* 0x020fca00078ec0ff */
[----:B------:R-:W-:-:S04]  /*2c030*/  FMUL R0, R3, R16 ;  /* 0x0000001003007220 */ /* 0x000fc80000400000 */
[----:B------:R-:W-:-:S05]  /*2c040*/  FFMA R151, R151, R2, R0 ;  /* 0x0000000297977223 */ /* 0x000fca0000000000 */
[----:B------:R-:W-:-:S05]  /*2c050*/  F2FP.TF32.F32.PACK_B R151, R151 ;  /* 0x00000097ff97723e */ /* 0x000fca00024050ff */
[----:B------:R0:W-:Y:S01]  /*2c060*/  STG.E desc[UR44][R4.64+0x3e4], R151 ;  /* 0x0003e49704007986 */ /* 0x0001e2000c10192c */
[----:B------:R-:W-:Y:S05]  /*2c070*/  BRA `(.L_x_540) ;  /* 0x0000005000787947 */ /* 0x000fea0003800000 */
.L_x_33:
[----:B------:R-:W2:Y:S01]  /*2c080*/  LDL.LU R3, [R1] ;  /* 0x0000000001037983 */ /* 0x000ea20000300800 */
[----:B------:R-:W-:-:S03]  /*2c090*/  ULDC.64 UR4, c[0x0][0x5c0] ;  /* 0x0001700000047ab9 */ /* 0x000fc60000000a00 */
[----:B------:R-:W3:Y:S04]  /*2c0a0*/  LDL.LU R9, [R1+0x8] ;  /* 0x0000080001097983 */ /* 0x000ee80000300800 */
[----:B------:R-:W4:Y:S04]  /*2c0b0*/  LDL.LU R8, [R1+0x50] ;  /* 0x0000500001087983 */ /* 0x000f280000300800 */
[----:B------:R0:W-:Y:S04]  /*2c0c0*/  STL [R1+0x22c], R146 ;  /* 0x00022c9201007387 */ /* 0x0001e80000100800 */
[----:B0-----:R-:W4:Y:S04]  /*2c0d0*/  LDL.LU R146, [R1+0x70] ;  /* 0x0000700001927983 */ /* 0x001f280000300800 */
[----:B------:R0:W-:Y:S04]  /*2c0e0*/  STL [R1+0x228], R147 ;  /* 0x0002289301007387 */ /* 0x0001e80000100800 */
[----:B0-----:R-:W4:Y:S04]  /*2c0f0*/  LDL.LU R147, [R1+0x74] ;  /* 0x0000740001937983 */ /* 0x001f280000300800 */
[----:B------:R-:W4:Y:S04]  /*2c100*/  LDL.LU R235, [R1+0x78] ;  /* 0x0000780001eb7983 */ /* 0x000f280000300800 */
        /* <DEDUP_REMOVED lines=93> */
[----:B------:R0:W-:Y:S04]  /*2c6e0*/  STL [R1+0x224], R148 ;  /* 0x0002249401007387 */ /* 0x0001e80000100800 */
[----:B0-----:R-:W4:Y:S04]  /*2c6f0*/  LDL.LU R148, [R1+0x58] ;  /* 0x0000580001947983 */ /* 0x001f280000300800 */
        /* <DEDUP_REMOVED lines=11> */
[----:B0-----:R-:W3:Y:S01]  /*2c7b0*/  LDL.LU R16, [R1+0x200] ;  /* 0x0002000001107983 */ /* 0x001ee20000300800 */
[----:B--2---:R-:W-:Y:S01]  /*2c7c0*/  FMUL R3, R3, R2 ;  /* 0x0000000203037220 */ /* 0x004fe20000400000 */
[----:B------:R-:W-:-:S02]  /*2c7d0*/  LEA R4, P0, R6, UR4, 0x2 ;  /* 0x0000000406047c11 */ /* 0x000fc4000f8010ff */
[----:B------:R-:W2:Y:S02]  /*2c7e0*/  LDL.LU R7, [R1+0x4] ;  /* 0x0000040001077983 */ /* 0x000ea40000300800 */
[----:B------:R-:W-:Y:S02]  /*2c7f0*/  LEA.HI.X R5, R6, UR5, R10, 0x2, P0 ;  /* 0x0000000506057c11 */ /* 0x000fe400080f140a */
[----:B------:R-:W-:Y:S01]  /*2c800*/  F2FP.TF32.F32.PACK_B R3, R3 ;  /* 0x00000003ff03723e */ /* 0x000fe200024050ff */
[----:B------:R-:W4:Y:S01]  /*2c810*/  LDL.LU R10, [R1+0xb0] ;  /* 0x0000b000010a7983 */ /* 0x000f220000300800 */
[----:B------:R-:W-:-:S03]  /*2c820*/  ISETP.GT.AND P0, PT, R0, 0x1, P1 ;  /* 0x000000010000780c */ /* 0x000fc60000f04270 */
[----:B------:R2:W-:Y:S02]  /*2c830*/  @P2 STG.E desc[UR44][R4.64], R3 ;  /* 0x0000000304002986 */ /* 0x0005e4000c10192c */
[----:B--2---:R-:W-:-:S05]  /*2c840*/  FMUL R3, R7, R2 ;  /* 0x0000000207037220 */ /* 0x004fca0000400000 */
[----:B------:R-:W-:-:S05]  /*2c850*/  F2FP.TF32.F32.PACK_B R3, R3 ;  /* 0x00000003ff03723e */ /* 0x000fca00024050ff */
[----:B------:R0:W-:Y:S04]  /*2c860*/  @P0 STG.E desc[UR44][R4.64+0x4], R3 ;  /* 0x0000040304000986 */ /* 0x0001e8000c10192c */
[----:B0-----:R-:W2:Y:S01]  /*2c870*/  LDL.LU R3, [R1+0xc] ;  /* 0x00000c0001037983 */ /* 0x001ea20000300800 */
[----:B---3--:R-:W-:Y:S01]  /*2c880*/  ISETP.GT.AND P0, PT, R16, 0x8, PT ;  /* 0x000000081000780c */ /* 0x008fe20003f04270 */
[----:B------:R-:W-:-:S03]  /*2c890*/  USHF.L.U32 UR5, UR8, 0x5, URZ ;  /* 0x0000000508057899 */ /* 0x000fc6000800063f */
[----:B------:R-:W-:Y:S01]  /*2c8a0*/  ISETP.GT.AND P2, PT, R0, RZ, P0 ;  /* 0x000000ff0000720c */ /* 0x000fe20000744270 */
[----:B------:R-:W-:Y:S01]  /*2c8b0*/  USHF.L.U64.HI UR4, UR8, 0x5, UR9 ;  /* 0x0000000508047899 */ /* 0x000fe20008010209 */
[----:B------:R-:W-:Y:S01]  /*2c8c0*/  FMUL R9, R9, R2 ;  /* 0x0000000209097220 */ /* 0x000fe20000400000 */
[----:B------:R-:W-:-:S04]  /*2c8d0*/  IADD3 R6, P3, R4, UR5, RZ ;  /* 0x0000000504067c10 */ /* 0x000fc8000ff7e0ff */
[----:B------:R-:W-:Y:S02]  /*2c8e0*/  F2FP.TF32.F32.PACK_B R9, R9 ;  /* 0x00000009ff09723e */ /* 0x000fe400024050ff */
[----:B------:R-:W-:-:S05]  /*2c8f0*/  IADD3.X R7, R5, UR4, RZ, P3, !PT ;  /* 0x0000000405077c10 */ /* 0x000fca0009ffe4ff */
[----:B------:R0:W-:Y:S01]  /*2c900*/  @P2 STG.E desc[UR44][R6.64], R9 ;  /* 0x0000000906002986 */ /* 0x0001e2000c10192c */
[----:B------:R-:W-:-:S03]  /*2c910*/  ISETP.GT.AND P2, PT, R0, 0x1, P0 ;  /* 0x000000010000780c */ /* 0x000fc60000744270 */
[----:B0-----:R-:W3:Y:S01]  /*2c920*/  LDL.LU R9, [R1+0xac] ;  /* 0x0000ac0001097983 */ /* 0x001ee20000300800 */
[----:B--2---:R-:W-:-:S05]  /*2c930*/  FMUL R3, R3, R2 ;  /* 0x0000000203037220 */ /* 0x004fca0000400000 */
[----:B------:R-:W-:-:S05]  /*2c940*/  F2FP.TF32.F32.PACK_B R3, R3 ;  /* 0x00000003ff03723e */ /* 0x000fca00024050ff */
[----:B------:R0:W-:Y:S04]  /*2c950*/  @P2 STG.E desc[UR44][R6.64+0x4], R3 ;  /* 0x0000040306002986 */ /* 0x0001e8000c10192c */
[----:B0-----:R-:W2:Y:S01]  /*2c960*/  LDL.LU R3, [R1+0x10] ;  /* 0x0000100001037983 */ /* 0x001ea20000300800 */
[----:B------:R-:W-:Y:S01]  /*2c970*/  ISETP.GT.AND P2, PT, R0, 0x8, P1 ;  /* 0x000000080000780c */ /* 0x000fe20000f44270 */
[----:B--2---:R-:W-:-:S05]  /*2c980*/  FMUL R3, R3, R2 ;  /* 0x0000000203037220 */ /* 0x004fca0000400000 */
[----:B------:R-:W-:-:S07]  /*2c990*/  F2FP.TF32.F32.PACK_B R3, R3 ;  /* 0x00000003ff03723e */ /* 0x000fce00024050ff */
        /* <DEDUP_REMOVED lines=77> */
[C---:B------:R-:W-:Y:S02]  /*2ce70*/  ISETP.GT.AND P2, PT, R0.reuse, 0x28, P1 ;  /* 0x000000280000780c */ /* 0x040fe40000f44270 */
[----:B------:R-:W-:Y:S01]  /*2ce80*/  ISETP.GT.AND P3, PT, R0, 0x29, P1 ;  /* 0x000000290000780c */ /* 0x000fe20000f64270 */
[----:B----4-:R-:W-:-:S05]  /*2ce90*/  FMUL R8, R8, R2 ;  /* 0x0000000208087220 */ /* 0x010fca0000400000 */
[----:B------:R-:W-:-:S05]  /*2cea0*/  F2FP.TF32.F32.PACK_B R8, R8 ;  /* 0x00000008ff08723e */ /* 0x000fca00024050ff */
[----:B------:R0:W-:Y:S04]  /*2ceb0*/  @P2 STG.E desc[UR44][R4.64+0xa0], R8 ;  /* 0x0000a00804002986 */ /* 0x0001e8000c10192c */
[----:B0-----:R-:W4:Y:S01]  /*2cec0*/  LDL.LU R8, [R1+0xa8] ;  /* 0x0000a80001087983 */ /* 0x001f220000300800 */
[----:B------:R-:W-:Y:S01]  /*2ced0*/  ISETP.GT.AND P2, PT, R0, 0x28, P0 ;  /* 0x000000280000780c */ /* 0x000fe20000744270 */
[-C--:B------:R-:W-:Y:S01]  /*2cee0*/  FMUL R148, R148, R2.reuse ;  /* 0x0000000294947220 */ /* 0x080fe20000400000 */
[----:B------:R-:W-:Y:S01]  /*2cef0*/  ISETP.GT.AND P4, PT, R0, 0x30, P1 ;  /* 0x000000300000780c */ /* 0x000fe20000f84270 */
[-C--:B------:R-:W-:Y:S01]  /*2cf00*/  FMUL R149, R149, R2.reuse ;  /* 0x0000000295957220 */ /* 0x080fe20000400000 */
[-C--:B------:R-:W-:Y:S01]  /*2cf10*/  FMUL R150, R150, R2.reuse ;  /* 0x0000000296967220 */ /* 0x080fe20000400000 */
[----:B------:R-:W-:Y:S01]  /*2cf20*/  ISETP.GT.AND P5, PT, R0, 0x31, P1 ;  /* 0x000000310000780c */ /* 0x000fe20000fa4270 */
[----:B------:R-:W-:Y:S01]  /*2cf30*/  FMUL R151, R151, R2 ;  /* 0x0000000297977220 */ /* 0x000fe20000400000 */
[----:B------:R-:W-:-:S02]  /*2cf40*/  F2FP.TF32.F32.PACK_B R148, R148 ;  /* 0x00000094ff94723e */ /* 0x000fc400024050ff */
[----:B------:R-:W-:Y:S02]  /*2cf50*/  F2FP.TF32.F32.PACK_B R149, R149 ;  /* 0x00000095ff95723e */ /* 0x000fe400024050ff */
[----:B------:R-:W-:Y:S02]  /*2cf60*/  F2FP.TF32.F32.PACK_B R150, R150 ;  /* 0x00000096ff96723e */ /* 0x000fe400024050ff */
[----:B------:R-:W-:Y:S01]  /*2cf70*/  F2FP.TF32.F32.PACK_B R151, R151 ;  /* 0x00000097ff97723e */ /* 0x000fe200024050ff */
[----:B--2---:R-:W-:-:S05]  /*2cf80*/  FMUL R3, R3, R2 ;  /* 0x0000000203037220 */ /* 0x004fca0000400000 */
[----:B------:R-:W-:-:S05]  /*2cf90*/  F2FP.TF32.F32.PACK_B R3, R3 ;  /* 0x00000003ff03723e */ /* 0x000fca00024050ff */
[----:B------:R0:W-:Y:S04]  /*2cfa0*/  @P3 STG.E desc[UR44][R4.64+0xa4], R3 ;  /* 0x0000a40304003986 */ /* 0x0001e8000c10192c */
[----:B0-----:R-:W2:Y:S01]  /*2cfb0*/  LDL.LU R3, [R1+0xa4] ;  /* 0x0000a40001037983 */ /* 0x001ea20000300800 */
[----:B------:R-:W-:-:S03]  /*2cfc0*/  ISETP.GT.AND P3, PT, R0, 0x29, P0 ;  /* 0x000000290000780c */ /* 0x000fc60000764270 */
[----:B------:R-:W-:Y:S01]  /*2cfd0*/  @P2 STG.E desc[UR44][R6.64+0xa0], R148 ;  /* 0x0000a09406002986 */ /* 0x000fe2000c10192c */
[----:B------:R-:W-:Y:S01]  /*2cfe0*/  ISETP.GT.AND P2, PT, R0, 0x30, P0 ;  /* 0x000000300000780c */ /* 0x000fe20000744270 */
[-C--:B------:R-:W-:Y:S01]  /*2cff0*/  FMUL R152, R152, R2.reuse ;  /* 0x0000000298987220 */ /* 0x080fe20000400000 */
[-C--:B------:R-:W-:Y:S01]  /*2d000*/  FMUL R17, R17, R2.reuse ;  /* 0x0000000211117220 */ /* 0x080fe20000400000 */
[-C--:B------:R-:W-:Y:S01]  /*2d010*/  FMUL R237, R146, R2.reuse ;  /* 0x0000000292ed7220 */ /* 0x080fe20000400000 */
[-C--:B------:R-:W-:Y:S01]  /*2d020*/  FMUL R236, R147, R2.reuse ;  /* 0x0000000293ec7220 */ /* 0x080fe20000400000 */
[----:B------:R-:W-:-:S04]  /*2d030*/  FMUL R235, R235, R2 ;  /* 0x00000002ebeb7220 */ /* 0x000fc80000400000 */
[----:B------:R-:W-:Y:S01]  /*2d040*/  @P3 STG.E desc[UR44][R6.64+0xa4], R149 ;  /* 0x0000a49506003986 */ /* 0x000fe2000c10192c */
[----:B------:R-:W-:-:S03]  /*2d050*/  ISETP.GT.AND P3, PT, R0, 0x31, P0 ;  /* 0x000000310000780c */ /* 0x000fc60000764270 */
[----:B------:R-:W-:Y:S01]  /*2d060*/  @P4 STG.E desc[UR44][R4.64+0xc0], R150 ;  /* 0x0000c09604004986 */ /* 0x000fe2000c10192c */
[----:B------:R-:W-:-:S03]  /*2d070*/  ISETP.GT.AND P4, PT, R0, 0x38, P1 ;  /* 0x000000380000780c */ /* 0x000fc60000f84270 */
[----:B------:R-:W-:Y:S01]  /*2d080*/  @P5 STG.E desc[UR44][R4.64+0xc4], R151 ;  /* 0x0000c49704005986 */ /* 0x000fe2000c10192c */
[----:B------:R-:W-:Y:S02]  /*2d090*/  ISETP.GT.AND P5, PT, R0, 0x39, P1 ;  /* 0x000000390000780c */ /* 0x000fe40000fa4270 */
[----:B------:R-:W-:Y:S01]  /*2d0a0*/  F2FP.TF32.F32.PACK_B R152, R152 ;  /* 0x00000098ff98723e */ /* 0x000fe200024050ff */
[-C--:B------:R-:W-:Y:S01]  /*2d0b0*/  FMUL R234, R234, R2.reuse ;  /* 0x00000002eaea7220 */ /* 0x080fe20000400000 */
[----:B------:R-:W-:Y:S01]  /*2d0c0*/  F2FP.TF32.F32.PACK_B R17, R17 ;  /* 0x00000011ff11723e */ /* 0x000fe200024050ff */
[----:B------:R-:W-:Y:S01]  /*2d0d0*/  FMUL R233, R233, R2 ;  /* 0x00000002e9e97220 */ /* 0x000fe20000400000 */
[----:B------:R-:W-:Y:S01]  /*2d0e0*/  F2FP.TF32.F32.PACK_B R237, R237 ;  /* 0x000000edffed723e */ /* 0x000fe200024050ff */
[----:B------:R-:W-:Y:S01]  /*2d0f0*/  @P2 STG.E desc[UR44][R6.64+0xc0], R152 ;  /* 0x0000c09806002986 */ /* 0x000fe2000c10192c */
[C---:B------:R-:W-:Y:S02]  /*2d100*/  ISETP.GT.AND P2, PT, R0.reuse, 0x38, P0 ;  /* 0x000000380000780c */ /* 0x040fe40000744270 */
[----:B------:R-:W-:Y:S01]  /*2d110*/  F2FP.TF32.F32.PACK_B R236, R236 ;  /* 0x000000ecffec723e */ /* 0x000fe200024050ff */
[----:B------:R-:W-:Y:S01]  /*2d120*/  @P3 STG.E desc[UR44][R6.64+0xc4], R17 ;  /* 0x0000c41106003986 */ /* 0x000fe2000c10192c */
[----:B------:R-:W-:-:S03]  /*2d130*/  ISETP.GT.AND P3, PT, R0, 0x39, P0 ;  /* 0x000000390000780c */ /* 0x000fc60000764270 */
[----:B------:R-:W-:Y:S01]  /*2d140*/  @P4 STG.E desc[UR44][R4.64+0xe0], R237 ;  /* 0x0000e0ed04004986 */ /* 0x000fe2000c10192c */
[----:B------:R-:W-:-:S03]  /*2d150*/  ISETP.GT.AND P4, PT, R0, 0x40, P1 ;  /* 0x000000400000780c */ /* 0x000fc60000f84270 */
[----:B------:R-:W-:Y:S01]  /*2d160*/  @P5 STG.E desc[UR44][R4.64+0xe4], R236 ;  /* 0x0000e4ec04005986 */ /* 0x000fe2000c10192c */
[----:B------:R-:W-:Y:S01]  /*2d170*/  ISETP.GT.AND P5, PT, R0, 0x41, P1 ;  /* 0x000000410000780c */ /* 0x000fe20000fa4270 */
[-C--:B------:R-:W-:Y:S01]  /*2d180*/  FMUL R232, R232, R2.reuse ;  /* 0x00000002e8e87220 */ /* 0x080fe20000400000 */
[----:B------:R-:W-:Y:S01]  /*2d190*/  F2FP.TF32.F32.PACK_B R235, R235 ;  /* 0x000000ebffeb723e */ /* 0x000fe200024050ff */
[----:B------:R-:W-:Y:S01]  /*2d1a0*/  FMUL R231, R231, R2 ;  /* 0x00000002e7e77220 */ /* 0x000fe20000400000 */
        /* <DEDUP_REMOVED lines=9> */
[C---:B------:R-:W-:Y:S01]  /*2d240*/  ISETP.GT.AND P4, PT, R0.reuse, 0x48, P1 ;  /* 0x000000480000780c */ /* 0x040fe20000f84270 */
[-C--:B------:R-:W-:Y:S02]  /*2d250*/  FMUL R229, R229, R2.reuse ;  /* 0x00000002e5e57220 */ /* 0x080fe40000400000 */
        /* <DEDUP_REMOVED lines=9> */
[----:B------:R-:W-:-:S02]  /*2d2f0*/  ISETP.GT.AND P2, PT, R0, 0x48, P0 ;  /* 0x000000480000780c */ /* 0x000fc40000744270 */
[----:B------:R-:W-:Y:S01]  /*2d300*/  F2FP.TF32.F32.PACK_B R228, R228 ;  /* 0x000000e4ffe4723e */ /* 0x000fe200024050ff */
[----:B------:R-:W-:Y:S01]  /*2d310*/  @P3 STG.E desc[UR44][R6.64+0x104], R230 ;  /* 0x000104e606003986 */ /* 0x000fe2000c10192c */
[----:B------:R-:W-:-:S03]  /*2d320*/  ISETP.GT.AND P3, PT, R0, 0x49, P0 ;  /* 0x000000490000780c */ /* 0x000fc60000764270 */
[----:B------:R-:W-:Y:S01]  /*2d330*/  @P4 STG.E desc[UR44][R4.64+0x120], R229 ;  /* 0x000120e504004986 */ /* 0x000fe2000c10192c */
[C---:B------:R-:W-:Y:S01]  /*2d340*/  ISETP.GT.AND P4, PT, R0.reuse, 0x50, P1 ;  /* 0x000000500000780c */ /* 0x040fe20000f84270 */
[-C--:B------:R-:W-:Y:S02]  /*2d350*/  FMUL R225, R225, R2.reuse ;  /* 0x00000002e1e17220 */ /* 0x080fe40000400000 */
[----:B------:R-:W-:Y:S01]  /*2d360*/  @P5 STG.E desc[UR44][R4.64+0x124], R228 ;  /* 0x000124e404005986 */ /* 0x000fe2000c10192c */
[----:B------:R-:W-:Y:S02]  /*2d370*/  ISETP.GT.AND P5, PT, R0, 0x51, P1 ;  /* 0x000000510000780c */ /* 0x000fe40000fa4270 */
[----:B------:R-:W-:Y:S01]  /*2d380*/  F2FP.TF32.F32.PACK_B R227, R227 ;  /* 0x000000e3ffe3723e */ /* 0x000fe200024050ff */
[----:B----4-:R-:W-:Y:S01]  /*2d390*/  FMUL R8, R8, R2 ;  /* 0x0000000208087220 */ /* 0x010fe20000400000 */
[----:B------:R-:W-:Y:S01]  /*2d3a0*/  F2FP.TF32.F32.PACK_B R226, R226 ;  /* 0x000000e2ffe2723e */ /* 0x000fe200024050ff */
[----:B---3--:R-:W-:Y:S01]  /*2d3b0*/  FMUL R9, R9, R2 ;  /* 0x0000000209097220 */ /* 0x008fe20000400000 */
[----:B------:R-:W-:Y:S01]  /*2d3c0*/  F2FP.TF32.F32.PACK_B R225, R225 ;  /* 0x000000e1ffe1723e */ /* 0x000fe200024050ff */
[----:B------:R-:W-:Y:S01]  /*2d3d0*/  @P2 STG.E desc[UR44][R6.64+0x120], R227 ;  /* 0x000120e306002986 */ /* 0x000fe2000c10192c */
[----:B------:R-:W-:-:S03]  /*2d3e0*/  ISETP.GT.AND P2, PT, R0, 0x50, P0 ;  /* 0x000000500000780c */ /* 0x000fc60000744270 */
[----:B------:R-:W-:Y:S01]  /*2d3f0*/  @P3 STG.E desc[UR44][R6.64+0x124], R226 ;  /* 0x000124e206003986 */ /* 0x000fe2000c10192c */
[----:B------:R-:W-:-:S03]  /*2d400*/  ISETP.GT.AND P3, PT, R0, 0x51, P0 ;  /* 0x000000510000780c */ /* 0x000fc60000764270 */
[----:B------:R-:W-:Y:S01]  /*2d410*/  @P4 STG.E desc[UR44][R4.64+0x140], R225 ;  /* 0x000140e104004986 */ /* 0x000fe2000c10192c */
[----:B------:R-:W-:Y:S01]  /*2d420*/  ISETP.GT.AND P4, PT, R0, 0x58, P1 ;  /* 0x000000580000780c */ /* 0x000fe20000f84270 */
[----:B------:R-:W-:Y:S01]  /*2d430*/  FMUL R10, R10, R2 ;  /* 0x000000020a0a7220 */ /* 0x000fe20000400000 */
[----:B------:R-:W-:Y:S01]  /*2d440*/  F2FP.TF32.F32.PACK_B R8, R8 ;  /* 0x00000008ff08723e */ /* 0x000fe200024050ff */
[-C--:B------:R-:W-:Y:S01]  /*2d450*/  FMUL R11, R11, R2.reuse ;  /* 0x000000020b0b7220 */ /* 0x080fe20000400000 */
[----:B------:R-:W-:Y:S01]  /*2d460*/  F2FP.TF32.F32.PACK_B R9, R9 ;  /* 0x00000009ff09723e */ /* 0x000fe200024050ff */
        /* <DEDUP_REMOVED lines=67> */
[-C--:B--2---:R-:W-:Y:S01]  /*2d8a0*/  FMUL R3, R3, R2.reuse ;  /* 0x0000000203037220 */ /* 0x084fe20000400000 */
[-C--:B------:R-:W-:Y:S01]  /*2d8b0*/  FMUL R177, R177, R2.reuse ;  /* 0x00000002b1b17220 */ /* 0x080fe20000400000 */
[-C--:B------:R-:W-:Y:S01]  /*2d8c0*/  FMUL R178, R178, R2.reuse ;  /* 0x00000002b2b27220 */ /* 0x080fe20000400000 */
[-C--:B------:R-:W-:Y:S01]  /*2d8d0*/  FMUL R179, R179, R2.reuse ;  /* 0x00000002b3b37220 */ /* 0x080fe20000400000 */
[-C--:B------:R-:W-:Y:S01]  /*2d8e0*/  FMUL R180, R180, R2.reuse ;  /* 0x00000002b4b47220 */ /* 0x080fe20000400000 */
[----:B------:R-:W-:Y:S01]  /*2d8f0*/  F2FP.TF32.F32.PACK_B R3, R3 ;  /* 0x00000003ff03723e */ /* 0x000fe200024050ff */
[-C--:B------:R-:W-:Y:S01]  /*2d900*/  FMUL R181, R181, R2.reuse ;  /* 0x00000002b5b57220 */ /* 0x080fe20000400000 */
[-C--:B------:R-:W-:Y:S01]  /*2d910*/  FMUL R182, R182, R2.reuse ;  /* 0x00000002b6b67220 */ /* 0x080fe20000400000 */
[-C--:B------:R-:W-:Y:S01]  /*2d920*/  FMUL R183, R183, R2.reuse ;  /* 0x00000002b7b77220 */ /* 0x080fe20000400000 */
[----:B------:R-:W-:Y:S01]  /*2d930*/  FMUL R184, R184, R2 ;  /* 0x00000002b8b87220 */ /* 0x000fe20000400000 */
[----:B------:R-:W-:Y:S01]  /*2d940*/  @P5 STG.E desc[UR44][R4.64+0x144], R3 ;  /* 0x0001440304005986 */ /* 0x000fe2000c10192c */
[----:B------:R-:W-:-:S03]  /*2d950*/  ISETP.GT.AND P5, PT, R0, 0x59, P1 ;  /* 0x000000590000780c */ /* 0x000fc60000fa4270 */
[----:B------:R-:W-:Y:S01]  /*2d960*/  @P2 STG.E desc[UR44][R6.64+0x140], R8 ;  /* 0x0001400806002986 */ /* 0x000fe2000c10192c */
[----:B------:R-:W-:-:S03]  /*2d970*/  ISETP.GT.AND P2, PT, R0, 0x58, P0 ;  /* 0x000000580000780c */ /* 0x000fc60000744270 */
[----:B------:R0:W-:Y:S01]  /*2d980*/  @P3 STG.E desc[UR44][R6.64+0x144], R9 ;  /* 0x0001440906003986 */ /* 0x0001e2000c10192c */
[----:B------:R-:W-:-:S03]  /*2d990*/  ISETP.GT.AND P3, PT, R0, 0x59, P0 ;  /* 0x000000590000780c */ /* 0x000fc60000764270 */
[----:B------:R-:W-:Y:S01]  /*2d9a0*/  @P4 STG.E desc[UR44][R4.64+0x160], R10 ;  /* 0x0001600a04004986 */ /* 0x000fe2000c10192c */
[----:B------:R-:W-:-:S03]  /*2d9b0*/  ISETP.GT.AND P4, PT, R0, 0x60, P1 ;  /* 0x000000600000780c */ /* 0x000fc60000f84270 */
[----:B------:R1:W-:Y:S01]  /*2d9c0*/  @P5 STG.E desc[UR44][R4.64+0x164], R11 ;  /* 0x0001640b04005986 */ /* 0x0003e2000c10192c */
[----:B------:R-:W-:-:S03]  /*2d9d0*/  ISETP.GT.AND P5, PT, R0, 0x61, P1 ;  /* 0x000000610000780c */ /* 0x000fc60000fa4270 */
[----:B------:R-:W-:Y:S01]  /*2d9e0*/  @P2 STG.E desc[UR44][R6.64+0x160], R12 ;  /* 0x0001600c06002986 */ /* 0x000fe2000c10192c */
        /* <DEDUP_REMOVED lines=61> */
[----:B------:R-:W-:-:S03]  /*2ddc0*/  ISETP.GT.AND P4, PT, R0, 0xa0, P1 ;  /* 0x000000a00000780c */ /* 0x000fc60000f84270 */
[----:B------:R-:W-:Y:S01]  /*2ddd0*/  @P5 STG.E desc[UR44][R4.64+0x264], R174 ;  /* 0x000264ae04005986 */ /* 0x000fe2000c10192c */
[----:B------:R-:W-:Y:S02]  /*2dde0*/  ISETP.GT.AND P5, PT, R0, 0xa1, P1 ;  /* 0x000000a10000780c */ /* 0x000fe40000fa4270 */
        /* <DEDUP_REMOVED lines=165> */
[C---:B------:R-:W-:Y:S02]  /*2e840*/  ISETP.GT.AND P4, PT, R0.reuse, 0xf8, P1 ;  /* 0x000000f80000780c */ /* 0x040fe40000f84270 */
[----:B------:R-:W-:Y:S01]  /*2e850*/  ISETP.GT.AND P1, PT, R0, 0xf9, P1 ;  /* 0x000000f90000780c */ /* 0x000fe20000f24270 */
[-C--:B------:R-:W-:Y:S01]  /*2e860*/  FMUL R221, R221, R2.reuse ;  /* 0x00000002dddd7220 */ /* 0x080fe20000400000 */
[----:B------:R-:W-:Y:S01]  /*2e870*/  @P5 STG.E desc[UR44][R4.64+0x3c4], R218 ;  /* 0x0003c4da04005986 */ /* 0x000fe2000c10192c */
[-C--:B------:R-:W-:Y:S01]  /*2e880*/  FMUL R222, R222, R2.reuse ;  /* 0x00000002dede7220 */ /* 0x080fe20000400000 */
[----:B------:R-:W-:Y:S01]  /*2e890*/  ISETP.GT.AND P5, PT, R0, 0xf8, P0 ;  /* 0x000000f80000780c */ /* 0x000fe200007a4270 */
[----:B------:R-:W-:Y:S01]  /*2e8a0*/  FMUL R223, R223, R2 ;  /* 0x00000002dfdf7220 */ /* 0x000fe20000400000 */
[----:B------:R-:W-:Y:S01]  /*2e8b0*/  F2FP.TF32.F32.PACK_B R219, R219 ;  /* 0x000000dbffdb723e */ /* 0x000fe200024050ff */
[----:B------:R-:W-:Y:S01]  /*2e8c0*/  USHF.L.U32 UR12, UR8, 0x9, URZ ;  /* 0x00000009080c7899 */ /* 0x000fe2000800063f */
[----:B------:R-:W-:Y:S01]  /*2e8d0*/  F2FP.TF32.F32.PACK_B R220, R220 ;  /* 0x000000dcffdc723e */ /* 0x000fe200024050ff */
[----:B------:R-:W-:Y:S01]  /*2e8e0*/  USHF.L.U64.HI UR11, UR8, 0x9, UR9 ;  /* 0x00000009080b7899 */ /* 0x000fe20008010209 */
[----:B------:R-:W-:Y:S01]  /*2e8f0*/  F2FP.TF32.F32.PACK_B R221, R221 ;  /* 0x000000ddffdd723e */ /* 0x000fe200024050ff */
[----:B------:R-:W-:Y:S01]  /*2e900*/  FMUL R224, R224, R2 ;  /* 0x00000002e0e07220 */ /* 0x000fe20000400000 */
[----:B------:R-:W-:Y:S01]  /*2e910*/  F2FP.TF32.F32.PACK_B R222, R222 ;  /* 0x000000deffde723e */ /* 0x000fe200024050ff */
[----:B------:R-:W-:Y:S01]  /*2e920*/  @P2 STG.E desc[UR44][R6.64+0x3c0], R219 ;  /* 0x0003c0db06002986 */ /* 0x000fe2000c10192c */
[----:B------:R-:W-:Y:S01]  /*2e930*/  F2FP.TF32.F32.PACK_B R223, R223 ;  /* 0x000000dfffdf723e */ /* 0x000fe200024050ff */
[----:B0-----:R-:W-:-:S02]  /*2e940*/  IMAD.U32 R9, RZ, RZ, UR12 ;  /* 0x0000000cff097e24 */ /* 0x001fc4000f8e00ff */
[----:B------:R-:W-:Y:S04]  /*2e950*/  @P3 STG.E desc[UR44][R6.64+0x3c4], R220 ;  /* 0x0003c4dc06003986 */ /* 0x000fe8000c10192c */
[----:B------:R-:W-:Y:S01]  /*2e960*/  @P4 STG.E desc[UR44][R4.64+0x3e0], R221 ;  /* 0x0003e0dd04004986 */ /* 0x000fe2000c10192c */
[----:B------:R-:W-:-:S03]  /*2e970*/  ISETP.GT.AND P2, PT, R0, 0xf9, P0 ;  /* 0x000000f90000780c */ /* 0x000fc60000744270 */
[----:B------:R0:W-:Y:S01]  /*2e980*/  @P1 STG.E desc[UR44][R4.64+0x3e4], R222 ;  /* 0x0003e4de04001986 */ /* 0x0001e2000c10192c */
[----:B------:R-:W-:Y:S02]  /*2e990*/  ISETP.GT.AND P1, PT, R16, 0x80, PT ;  /* 0x000000801000780c */ /* 0x000fe40003f24270 */
[----:B-1----:R-:W-:Y:S01]  /*2e9a0*/  MOV R11, UR11 ;  /* 0x0000000b000b7c02 */ /* 0x002fe20008000f00 */
[----:B------:R-:W-:Y:S01]  /*2e9b0*/  @P5 STG.E desc[UR44][R6.64+0x3e0], R223 ;  /* 0x0003e0df06005986 */ /* 0x000fe2000c10192c */
[----:B------:R-:W-:Y:S02]  /*2e9c0*/  IADD3 R8, P0, P5, R4, UR5, R9 ;  /* 0x0000000504087c10 */ /* 0x000fe4000fd1e009 */
[----:B------:R-:W-:Y:S01]  /*2e9d0*/  ISETP.GT.AND P3, PT, R0, RZ, P1 ;  /* 0x000000ff0000720c */ /* 0x000fe20000f64270 */
[-C--:B------:R-:W-:Y:S01]  /*2e9e0*/  FMUL R3, R24, R2.reuse ;  /* 0x0000000218037220 */ /* 0x080fe20000400000 */
[----:B------:R-:W-:Y:S01]  /*2e9f0*/  IADD3.X R9, R5, UR4, R11, P0, P5 ;  /* 0x0000000405097c10 */ /* 0x000fe200087ea40b */
[-C--:B------:R-:W-:Y:S01]  /*2ea00*/  FMUL R25, R25, R2.reuse ;  /* 0x0000000219197220 */ /* 0x080fe20000400000 */
[-C--:B------:R-:W-:Y:S01]  /*2ea10*/  FMUL R27, R27, R2.reuse ;  /* 0x000000021b1b7220 */ /* 0x080fe20000400000 */
[----:B0-----:R-:W-:Y:S01]  /*2ea20*/  IADD3 R4, P5, R4, UR12, RZ ;  /* 0x0000000c04047c10 */ /* 0x001fe2000ffbe0ff */
[-C--:B------:R-:W-:Y:S01]  /*2ea30*/  FMUL R29, R29, R2.reuse ;  /* 0x000000021d1d7220 */ /* 0x080fe20000400000 */
[----:B------:R-:W-:Y:S01]  /*2ea40*/  ISETP.GT.AND P4, PT, R0, 0x1, P1 ;  /* 0x000000010000780c */ /* 0x000fe20000f84270 */
[----:B------:R-:W-:Y:S01]  /*2ea50*/  FMUL R31, R31, R2 ;  /* 0x000000021f1f7220 */ /* 0x000fe20000400000 */
[----:B------:R-:W-:Y:S01]  /*2ea60*/  F2FP.TF32.F32.PACK_B R224, R224 ;  /* 0x000000e0ffe0723e */ /* 0x000fe200024050ff */
[-C--:B------:R-:W-:Y:S01]  /*2ea70*/  FMUL R33, R33, R2.reuse ;  /* 0x0000000221217220 */ /* 0x080fe20000400000 */
[----:B------:R-:W-:Y:S01]  /*2ea80*/  IADD3.X R5, R5, UR11, RZ, P5, !PT ;  /* 0x0000000b05057c10 */ /* 0x000fe2000affe4ff */
[-C--:B------:R-:W-:Y:S01]  /*2ea90*/  FMUL R35, R35, R2.reuse ;  /* 0x0000000223237220 */ /* 0x080fe20000400000 */
[----:B------:R-:W-:Y:S01]  /*2eaa0*/  F2FP.TF32.F32.PACK_B R3, R3 ;  /* 0x00000003ff03723e */ /* 0x000fe200024050ff */
[----:B------:R-:W-:Y:S01]  /*2eab0*/  FMUL R37, R37, R2 ;  /* 0x0000000225257220 */ /* 0x000fe20000400000 */
[----:B------:R-:W-:Y:S01]  /*2eac0*/  ISETP.GT.AND P0, PT, R16, 0x88, PT ;  /* 0x000000881000780c */ /* 0x000fe20003f04270 */
[----:B------:R-:W-:Y:S01]  /*2ead0*/  @P2 STG.E desc[UR44][R6.64+0x3e4], R224 ;  /* 0x0003e4e006002986 */ /* 0x000fe2000c10192c */
[----:B------:R-:W-:-:S02]  /*2eae0*/  F2FP.TF32.F32.PACK_B R25, R25 ;  /* 0x00000019ff19723e */ /* 0x000fc400024050ff */
[C---:B------:R-:W-:Y:S01]  /*2eaf0*/  ISETP.GT.AND P2, PT, R0.reuse, RZ, P0 ;  /* 0x000000ff0000720c */ /* 0x040fe20000744270 */
[----:B------:R0:W-:Y:S01]  /*2eb00*/  @P3 STG.E desc[UR44][R4.64], R3 ;  /* 0x0000000304003986 */ /* 0x0001e2000c10192c */
[----:B------:R-:W-:Y:S01]  /*2eb10*/  ISETP.GT.AND P3, PT, R0, 0x1, P0 ;  /* 0x000000010000780c */ /* 0x000fe20000764270 */
[-C--:B------:R-:W-:Y:S01]  /*2eb20*/  FMUL R13, R26, R2.reuse ;  /* 0x000000021a0d7220 */ /* 0x080fe20000400000 */
[----:B------:R-:W-:Y:S01]  /*2eb30*/  IADD3 R10, P5, R4, UR5, RZ ;  /* 0x00000005040a7c10 */ /* 0x000fe2000ffbe0ff */
[----:B------:R-:W-:Y:S01]  /*2eb40*/  @P4 STG.E desc[UR44][R4.64+0x4], R25 ;  /* 0x0000041904004986 */ /* 0x000fe2000c10192c */
[----:B------:R-:W-:Y:S02]  /*2eb50*/  ISETP.GT.AND P4, PT, R0, 0x8, P1 ;  /* 0x000000080000780c */ /* 0x000fe40000f84270 */
[----:B------:R-:W-:Y:S01]  /*2eb60*/  IADD3.X R11, R5, UR4, RZ, P5, !PT ;  /* 0x00000004050b7c10 */ /* 0x000fe2000affe4ff */
[-C--:B------:R-:W-:Y:S01]  /*2eb70*/  FMUL R39, R39, R2.reuse ;  /* 0x0000000227277220 */ /* 0x080fe20000400000 */
[----:B------:R-:W-:Y:S01]  /*2eb80*/  F2FP.TF32.F32.PACK_B R13, R13 ;  /* 0x0000000dff0d723e */ /* 0x000fe200024050ff */
[-C--:B------:R-:W-:Y:S01]  /*2eb90*/  FMUL R15, R28, R2.reuse ;  /* 0x000000021c0f7220 */ /* 0x080fe20000400000 */
[----:B------:R-:W-:Y:S01]  /*2eba0*/  F2FP.TF32.F32.PACK_B R27, R27 ;  /* 0x0000001bff1b723e */ /* 0x000fe200024050ff */
[----:B------:R-:W-:Y:S01]  /*2ebb0*/  FMUL R41, R41, R2 ;  /* 0x0000000229297220 */ /* 0x000fe20000400000 */
[----:B------:R-:W-:Y:S01]  /*2ebc0*/  ISETP.GT.AND P5, PT, R0, 0x9, P1 ;  /* 0x000000090000780c */ /* 0x000fe20000fa4270 */
[----:B------:R-:W-:Y:S01]  /*2ebd0*/  @P2 STG.E desc[UR44][R10.64], R13 ;  /* 0x0000000d0a002986 */ /* 0x000fe2000c10192c */
[----:B------:R-:W-:-:S03]  /*2ebe0*/  F2FP.TF32.F32.PACK_B R15, R15 ;  /* 0x0000000fff0f723e */ /* 0x000fc600024050ff */
[----:B------:R1:W-:Y:S01]  /*2ebf0*/  @P3 STG.E desc[UR44][R10.64+0x4], R27 ;  /* 0x0000041b0a003986 */ /* 0x0003e2000c10192c */
[----:B------:R-:W-:Y:S01]  /*2ec00*/  ISETP.GT.AND P3, PT, R0, 0x8, P0 ;  /* 0x000000080000780c */ /* 0x000fe20000764270 */
[-C--:B0-----:R-:W-:Y:S01]  /*2ec10*/  FMUL R3, R30, R2.reuse ;  /* 0x000000021e037220 */ /* 0x081fe20000400000 */
[----:B------:R-:W-:Y:S01]  /*2ec20*/  IADD3 R6, P2, R4, UR5, RZ ;  /* 0x0000000504067c10 */ /* 0x000fe2000ff5e0ff */
[----:B------:R-:W-:Y:S01]  /*2ec30*/  @P4 STG.E desc[UR44][R4.64+0x20], R15 ;  /* 0x0000200f04004986 */ /* 0x000fe2000c10192c */
[----:B------:R-:W-:Y:S02]  /*2ec40*/  ISETP.GT.AND P4, PT, R0, 0x9, P0 ;  /* 0x000000090000780c */ /* 0x000fe40000784270 */
[----:B------:R-:W-:Y:S01]  /*2ec50*/  F2FP.TF32.F32.PACK_B R29, R29 ;  /* 0x0000001dff1d723e */ /* 0x000fe200024050ff */
[-C--:B------:R-:W-:Y:S01]  /*2ec60*/  FMUL R43, R43, R2.reuse ;  /* 0x000000022b2b7220 */ /* 0x080fe20000400000 */
[----:B------:R-:W-:Y:S01]  /*2ec70*/  IADD3.X R7, R5, UR4, RZ, P2, !PT ;  /* 0x0000000405077c10 */ /* 0x000fe200097fe4ff */
[----:B------:R-:W-:Y:S01]  /*2ec80*/  FMUL R45, R45, R2 ;  /* 0x000000022d2d7220 */ /* 0x000fe20000400000 */
[----:B------:R-:W-:Y:S01]  /*2ec90*/  F2FP.TF32.F32.PACK_B R3, R3 ;  /* 0x00000003ff03723e */ /* 0x000fe200024050ff */
[----:B------:R-:W-:Y:S01]  /*2eca0*/  @P5 STG.E desc[UR44][R4.64+0x24], R29 ;  /* 0x0000241d04005986 */ /* 0x000fe2000c10192c */
[----:B------:R-:W-:-:S03]  /*2ecb0*/  F2FP.TF32.F32.PACK_B R31, R31 ;  /* 0x0000001fff1f723e */ /* 0x000fc600024050ff */
[----:B------:R0:W-:Y:S01]  /*2ecc0*/  @P3 STG.E desc[UR44][R6.64+0x20], R3 ;  /* 0x0000200306003986 */ /* 0x0001e2000c10192c */
[C---:B------:R-:W-:Y:S02]  /*2ecd0*/  ISETP.GT.AND P3, PT, R0.reuse, 0x10, P0 ;  /* 0x000000100000780c */ /* 0x040fe40000764270 */
[C---:B------:R-:W-:Y:S01]  /*2ece0*/  ISETP.GT.AND P5, PT, R0.reuse, 0x10, P1 ;  /* 0x000000100000780c */ /* 0x040fe20000fa4270 */
[----:B------:R-:W-:Y:S01]  /*2ecf0*/  @P4 STG.E desc[UR44][R8.64+0x24], R31 ;  /* 0x0000241f08004986 */ /* 0x000fe2000c10192c */
[----:B------:R-:W-:Y:S01]  /*2ed00*/  ISETP.GT.AND P2, PT, R0, 0x11, P1 ;  /* 0x000000110000780c */ /* 0x000fe20000f44270 */
[-C--:B------:R-:W-:Y:S01]  /*2ed10*/  FMUL R19, R32, R2.reuse ;  /* 0x0000000220137220 */ /* 0x080fe20000400000 */
[----:B------:R-:W-:Y:S01]  /*2ed20*/  ISETP.GT.AND P4, PT, R0, 0x11, P0 ;  /* 0x000000110000780c */ /* 0x000fe20000784270 */
[-C--:B-1----:R-:W-:Y:S01]  /*2ed30*/  FMUL R11, R34, R2.reuse ;  /* 0x00000002220b7220 */ /* 0x082fe20000400000 */
[----:B------:R-:W-:Y:S01]  /*2ed40*/  F2FP.TF32.F32.PACK_B R33, R33 ;  /* 0x00000021ff21723e */ /* 0x000fe200024050ff */
[-C--:B------:R-:W-:Y:S01]  /*2ed50*/  FMUL R47, R47, R2.reuse ;  /* 0x000000022f2f7220 */ /* 0x080fe20000400000 */
[----:B------:R-:W-:Y:S01]  /*2ed60*/  F2FP.TF32.F32.PACK_B R19, R19 ;  /* 0x00000013ff13723e */ /* 0x000fe200024050ff */
[----:B------:R-:W-:Y:S01]  /*2ed70*/  FMUL R49, R49, R2 ;  /* 0x0000000231317220 */ /* 0x000fe20000400000 */
[----:B------:R-:W-:Y:S01]  /*2ed80*/  F2FP.TF32.F32.PACK_B R11, R11 ;  /* 0x0000000bff0b723e */ /* 0x000fe200024050ff */
[----:B0-----:R-:W-:Y:S01]  /*2ed90*/  @P3 IMAD.MOV.U32 R6, RZ, RZ, R8 ;  /* 0x000000ffff063224 */ /* 0x001fe200078e0008 */
[----:B------:R-:W-:Y:S01]  /*2eda0*/  @P3 MOV R7, R9 ;  /* 0x0000000900073202 */ /* 0x000fe20000000f00 */
[----:B------:R-:W-:Y:S01]  /*2edb0*/  @P5 STG.E desc[UR44][R4.64+0x40], R19 ;  /* 0x0000401304005986 */ /* 0x000fe2000c10192c */
[----:B------:R-:W-:-:S03]  /*2edc0*/  F2FP.TF32.F32.PACK_B R35, R35 ;  /* 0x00000023ff23723e */ /* 0x000fc600024050ff */
[----:B------:R-:W-:Y:S04]  /*2edd0*/  @P2 STG.E desc[UR44][R4.64+0x44], R33 ;  /* 0x0000442104002986 */ /* 0x000fe8000c10192c */
[----:B------:R0:W-:Y:S01]  /*2ede0*/  @P3 STG.E desc[UR44][R6.64+0x40], R11 ;  /* 0x0000400b06003986 */ /* 0x0001e2000c10192c */
[C---:B------:R-:W-:Y:S02]  /*2edf0*/  ISETP.GT.AND P3, PT, R0.reuse, 0x18, P0 ;  /* 0x000000180000780c */ /* 0x040fe40000764270 */
[C---:B------:R-:W-:Y:S01]  /*2ee00*/  ISETP.GT.AND P5, PT, R0.reuse, 0x18, P1 ;  /* 0x000000180000780c */ /* 0x040fe20000fa4270 */
[-C--:B------:R-:W-:Y:S01]  /*2ee10*/  FMUL R51, R51, R2.reuse ;  /* 0x0000000233337220 */ /* 0x080fe20000400000 */
[----:B------:R-:W-:Y:S01]  /*2ee20*/  ISETP.GT.AND P2, PT, R0, 0x19, P1 ;  /* 0x000000190000780c */ /* 0x000fe20000f44270 */
[-C--:B------:R-:W-:Y:S01]  /*2ee30*/  FMUL R53, R53, R2.reuse ;  /* 0x0000000235357220 */ /* 0x080fe20000400000 */
[-C--:B------:R-:W-:Y:S01]  /*2ee40*/  FMUL R55, R55, R2.reuse ;  /* 0x0000000237377220 */ /* 0x080fe20000400000 */
[-C--:B------:R-:W-:Y:S01]  /*2ee50*/  FMUL R57, R57, R2.reuse ;  /* 0x0000000239397220 */ /* 0x080fe20000400000 */
[-C--:B------:R-:W-:Y:S01]  /*2ee60*/  FMUL R59, R59, R2.reuse ;  /* 0x000000023b3b7220 */ /* 0x080fe20000400000 */
[-C--:B------:R-:W-:Y:S01]  /*2ee70*/  FMUL R61, R61, R2.reuse ;  /* 0x000000023d3d7220 */ /* 0x080fe20000400000 */
[-C--:B------:R-:W-:Y:S01]  /*2ee80*/  FMUL R63, R63, R2.reuse ;  /* 0x000000023f3f7220 */ /* 0x080fe20000400000 */
[----:B0-----:R-:W-:Y:S01]  /*2ee90*/  @P4 IMAD.MOV.U32 R6, RZ, RZ, R8 ;  /* 0x000000ffff064224 */ /* 0x001fe200078e0008 */
[----:B------:R-:W-:Y:S01]  /*2eea0*/  @P4 MOV R7, R9 ;  /* 0x0000000900074202 */ /* 0x000fe20000000f00 */
[-C--:B------:R-:W-:Y:S01]  /*2eeb0*/  FMUL R13, R36, R2.reuse ;  /* 0x00000002240d7220 */ /* 0x080fe20000400000 */
[-C--:B------:R-:W-:Y:S01]  /*2eec0*/  FMUL R3, R38, R2.reuse ;  /* 0x0000000226037220 */ /* 0x080fe20000400000 */
[-C--:B------:R-:W-:Y:S01]  /*2eed0*/  FMUL R65, R65, R2.reuse ;  /* 0x0000000241417220 */ /* 0x080fe20000400000 */
[----:B------:R-:W-:Y:S01]  /*2eee0*/  FMUL R67, R67, R2 ;  /* 0x0000000243437220 */ /* 0x000fe20000400000 */
[----:B------:R0:W-:Y:S01]  /*2eef0*/  @P4 STG.E desc[UR44][R6.64+0x44], R35 ;  /* 0x0000442306004986 */ /* 0x0001e2000c10192c */
[----:B------:R-:W-:-:S02]  /*2ef00*/  ISETP.GT.AND P4, PT, R0, 0x19, P0 ;  /* 0x000000190000780c */ /* 0x000fc40000784270 */
[----:B------:R-:W-:Y:S01]  /*2ef10*/  F2FP.TF32.F32.PACK_B R13, R13 ;  /* 0x0000000dff0d723e */ /* 0x000fe200024050ff */
[-C--:B------:R-:W-:Y:S01]  /*2ef20*/  FMUL R69, R69, R2.reuse ;  /* 0x0000000245457220 */ /* 0x080fe20000400000 */
[----:B------:R-:W-:Y:S01]  /*2ef30*/  F2FP.TF32.F32.PACK_B R37, R37 ;  /* 0x00000025ff25723e */ /* 0x000fe200024050ff */
[----:B------:R-:W-:Y:S01]  /*2ef40*/  FMUL R71, R71, R2 ;  /* 0x0000000247477220 */ /* 0x000fe20000400000 */
[----:B------:R-:W-:Y:S01]  /*2ef50*/  F2FP.TF32.F32.PACK_B R3, R3 ;  /* 0x00000003ff03723e */ /* 0x000fe200024050ff */
[----:B------:R-:W-:Y:S01]  /*2ef60*/  @P5 STG.E desc[UR44][R4.64+0x60], R13 ;  /* 0x0000600d04005986 */ /* 0x000fe2000c10192c */
[----:B0-----:R-:W-:Y:S01]  /*2ef70*/  @P3 IMAD.MOV.U32 R6, RZ, RZ, R8 ;  /* 0x000000ffff063224 */ /* 0x001fe200078e0008 */
[----:B------:R-:W-:Y:S02]  /*2ef80*/  @P3 MOV R7, R9 ;  /* 0x0000000900073202 */ /* 0x000fe40000000f00 */
[----:B------:R-:W-:Y:S01]  /*2ef90*/  @P2 STG.E desc[UR44][R4.64+0x64], R37 ;  /* 0x0000642504002986 */ /* 0x000fe2000c10192c */
[----:B------:R-:W-:-:S03]  /*2efa0*/  F2FP.TF32.F32.PACK_B R39, R39 ;  /* 0x00000027ff27723e */ /* 0x000fc600024050ff */
        /* <DEDUP_REMOVED lines=10> */
[----:B------:R-:W2:Y:S01]  /*2f050*/  LDL.LU R146, [R1+0x22c] ;  /* 0x00022c0001927983 */ /* 0x000ea20000300800 */
[----:B0-----:R-:W-:Y:S01]  /*2f060*/  @P4 IMAD.MOV.U32 R6, RZ, RZ, R8 ;  /* 0x000000ffff064224 */ /* 0x001fe200078e0008 */
[----:B------:R-:W-:Y:S01]  /*2f070*/  @P4 MOV R7, R9 ;  /* 0x0000000900074202 */ /* 0x000fe20000000f00 */
[-C--:B------:R-:W-:Y:S01]  /*2f080*/  FMUL R11, R40, R2.reuse ;  /* 0x00000002280b7220 */ /* 0x080fe20000400000 */
[----:B------:R-:W-:Y:S01]  /*2f090*/  FMUL R13, R42, R2 ;  /* 0x000000022a0d7220 */ /* 0x000fe20000400000 */
[----:B------:R-:W-:-:S02]  /*2f0a0*/  F2FP.TF32.F32.PACK_B R41, R41 ;  /* 0x00000029ff29723e */ /* 0x000fc400024050ff */
[----:B------:R-:W-:Y:S01]  /*2f0b0*/  F2FP.TF32.F32.PACK_B R43, R43 ;  /* 0x0000002bff2b723e */ /* 0x000fe200024050ff */
[----:B------:R0:W-:Y:S01]  /*2f0c0*/  @P4 STG.E desc[UR44][R6.64+0x64], R39 ;  /* 0x0000642706004986 */ /* 0x0001e2000c10192c */
[----:B------:R-:W-:Y:S02]  /*2f0d0*/  ISETP.GT.AND P4, PT, R0, 0x21, P0 ;  /* 0x000000210000780c */ /* 0x000fe40000784270 */
[----:B------:R-:W-:Y:S01]  /*2f0e0*/  F2FP.TF32.F32.PACK_B R11, R11 ;  /* 0x0000000bff0b723e */ /* 0x000fe200024050ff */
[----:B------:R-:W-:Y:S01]  /*2f0f0*/  FMUL R3, R44, R2 ;  /* 0x000000022c037220 */ /* 0x000fe20000400000 */
[----:B------:R-:W-:Y:S01]  /*2f100*/  F2FP.TF32.F32.PACK_B R13, R13 ;  /* 0x0000000dff0d723e */ /* 0x000fe200024050ff */
[----:B------:R-:W-:Y:S01]  /*2f110*/  @P2 STG.E desc[UR44][R4.64+0x84], R41 ;  /* 0x0000842904002986 */ /* 0x000fe2000c10192c */
[----:B------:R-:W-:Y:S02]  /*2f120*/  F2FP.TF32.F32.PACK_B R45, R45 ;  /* 0x0000002dff2d723e */ /* 0x000fe400024050ff */
[----:B------:R-:W-:Y:S01]  /*2f130*/  F2FP.TF32.F32.PACK_B R47, R47 ;  /* 0x0000002fff2f723e */ /* 0x000fe200024050ff */
[----:B------:R-:W3:Y:S01]  /*2f140*/  LDL.LU R147, [R1+0x228] ;  /* 0x0002280001937983 */ /* 0x000ee20000300800 */
[----:B0-----:R-:W-:Y:S01]  /*2f150*/  @P3 IMAD.MOV.U32 R6, RZ, RZ, R8 ;  /* 0x000000ffff063224 */ /* 0x001fe200078e0008 */
[----:B------:R-:W-:-:S02]  /*2f160*/  @P3 MOV R7, R9 ;  /* 0x0000000900073202 */ /* 0x000fc40000000f00 */
[----:B------:R0:W-:Y:S04]  /*2f170*/  @P5 STG.E desc[UR44][R4.64+0x80], R11 ;  /* 0x0000800b04005986 */ /* 0x0001e8000c10192c */
[----:B------:R1:W-:Y:S01]  /*2f180*/  @P3 STG.E desc[UR44][R6.64+0x80], R13 ;  /* 0x0000800d06003986 */ /* 0x0003e2000c10192c */
[C---:B------:R-:W-:Y:S02]  /*2f190*/  ISETP.GT.AND P3, PT, R0.reuse, 0x28, P0 ;  /* 0x000000280000780c */ /* 0x040fe40000764270 */
[C---:B------:R-:W-:Y:S01]  /*2f1a0*/  ISETP.GT.AND P5, PT, R0.reuse, 0x28, P1 ;  /* 0x000000280000780c */ /* 0x040fe20000fa4270 */
[----:B------:R-:W4:Y:S01]  /*2f1b0*/  LDL.LU R148, [R1+0x224] ;  /* 0x0002240001947983 */ /* 0x000f220000300800 */
[----:B------:R-:W-:Y:S01]  /*2f1c0*/  ISETP.GT.AND P2, PT, R0, 0x29, P1 ;  /* 0x000000290000780c */ /* 0x000fe20000f44270 */
[-C--:B0-----:R-:W-:Y:S01]  /*2f1d0*/  FMUL R11, R46, R2.reuse ;  /* 0x000000022e0b7220 */ /* 0x081fe20000400000 */
[----:B------:R-:W-:Y:S01]  /*2f1e0*/  F2FP.TF32.F32.PACK_B R3, R3 ;  /* 0x00000003ff03723e */ /* 0x000fe200024050ff */
[----:B------:R-:W4:Y:S01]  /*2f1f0*/  LDL.LU R149, [R1+0x220] ;  /* 0x0002200001957983 */ /* 0x000f220000300800 */
[----:B-1----:R-:W-:Y:S01]  /*2f200*/  @P4 IMAD.MOV.U32 R6, RZ, RZ, R8 ;  /* 0x000000ffff064224 */ /* 0x002fe200078e0008 */
[----:B------:R-:W-:Y:S01]  /*2f210*/  @P4 MOV R7, R9 ;  /* 0x0000000900074202 */ /* 0x000fe20000000f00 */
[-C--:B------:R-:W-:Y:S01]  /*2f220*/  FMUL R13, R48, R2.reuse ;  /* 0x00000002300d7220 */ /* 0x080fe20000400000 */
[----:B------:R-:W-:Y:S01]  /*2f230*/  F2FP.TF32.F32.PACK_B R11, R11 ;  /* 0x0000000bff0b723e */ /* 0x000fe200024050ff */
[----:B------:R-:W-:Y:S01]  /*2f240*/  FMUL R85, R85, R2 ;  /* 0x0000000255557220 */ /* 0x000fe20000400000 */
[----:B------:R-:W-:Y:S01]  /*2f250*/  F2FP.TF32.F32.PACK_B R49, R49 ;  /* 0x00000031ff31723e */ /* 0x000fe200024050ff */
[----:B------:R0:W-:Y:S01]  /*2f260*/  @P4 STG.E desc[UR44][R6.64+0x84], R43 ;  /* 0x0000842b06004986 */ /* 0x0001e2000c10192c */
[----:B------:R-:W-:-:S03]  /*2f270*/  ISETP.GT.AND P4, PT, R0, 0x29, P0 ;  /* 0x000000290000780c */ /* 0x000fc60000784270 */
[----:B------:R1:W-:Y:S04]  /*2f280*/  @P5 STG.E desc[UR44][R4.64+0xa0], R3 ;  /* 0x0000a00304005986 */ /* 0x0003e8000c10192c */
[----:B------:R-:W-:Y:S01]  /*2f290*/  @P2 STG.E desc[UR44][R4.64+0xa4], R45 ;  /* 0x0000a42d04002986 */ /* 0x000fe2000c10192c */
[----:B0-----:R-:W-:Y:S01]  /*2f2a0*/  @P3 IMAD.MOV.U32 R6, RZ, RZ, R8 ;  /* 0x000000ffff063224 */ /* 0x001fe200078e0008 */
[----:B------:R-:W-:Y:S02]  /*2f2b0*/  @P3 MOV R7, R9 ;  /* 0x0000000900073202 */ /* 0x000fe40000000f00 */
[----:B------:R-:W4:Y:S04]  /*2f2c0*/  LDL.LU R150, [R1+0x21c] ;  /* 0x00021c0001967983 */ /* 0x000f280000300800 */
[----:B------:R0:W-:Y:S01]  /*2f2d0*/  @P3 STG.E desc[UR44][R6.64+0xa0], R11 ;  /* 0x0000a00b06003986 */ /* 0x0001e2000c10192c */
[----:B------:R-:W-:-:S02]  /*2f2e0*/  ISETP.GT.AND P3, PT, R0, 0x30, P0 ;  /* 0x000000300000780c */ /* 0x000fc40000764270 */
[----:B------:R-:W-:Y:S01]  /*2f2f0*/  ISETP.GT.AND P5, PT, R0, 0x30, P1 ;  /* 0x000000300000780c */ /* 0x000fe20000fa4270 */
[----:B-1----:R-:W-:Y:S01]  /*2f300*/  FMUL R3, R50, R2 ;  /* 0x0000000232037220 */ /* 0x002fe20000400000 */
[C---:B------:R-:W-:Y:S01]  /*2f310*/  ISETP.GT.AND P2, PT, R0.reuse, 0x31, P1 ;  /* 0x000000310000780c */ /* 0x040fe20000f44270 */
[----:B------:R-:W4:Y:S01]  /*2f320*/  LDL.LU R151, [R1+0x218] ;  /* 0x0002180001977983 */ /* 0x000f220000300800 */
[----:B0-----:R-:W-:Y:S01]  /*2f330*/  @P4 IMAD.MOV.U32 R6, RZ, RZ, R8 ;  /* 0x000000ffff064224 */ /* 0x001fe200078e0008 */
[----:B------:R-:W-:Y:S02]  /*2f340*/  @P4 MOV R7, R9 ;  /* 0x0000000900074202 */ /* 0x000fe40000000f00 */
[----:B------:R-:W-:Y:S02]  /*2f350*/  F2FP.TF32.F32.PACK_B R13, R13 ;  /* 0x0000000dff0d723e */ /* 0x000fe400024050ff */
[----:B------:R-:W-:Y:S01]  /*2f360*/  F2FP.TF32.F32.PACK_B R51, R51 ;  /* 0x00000033ff33723e */ /* 0x000fe200024050ff */
[----:B------:R0:W-:Y:S01]  /*2f370*/  @P4 STG.E desc[UR44][R6.64+0xa4], R47 ;  /* 0x0000a42f06004986 */ /* 0x0001e2000c10192c */
[----:B------:R-:W-:-:S02]  /*2f380*/  ISETP.GT.AND P4, PT, R0, 0x31, P0 ;  /* 0x000000310000780c */ /* 0x000fc40000784270 */
[----:B------:R-:W-:Y:S01]  /*2f390*/  F2FP.TF32.F32.PACK_B R3, R3 ;  /* 0x00000003ff03723e */ /* 0x000fe200024050ff */
[----:B------:R-:W-:Y:S04]  /*2f3a0*/  @P5 STG.E desc[UR44][R4.64+0xc0], R13 ;  /* 0x0000c00d04005986 */ /* 0x000fe8000c10192c */
[----:B------:R-:W-:Y:S01]  /*2f3b0*/  @P2 STG.E desc[UR44][R4.64+0xc4], R49 ;  /* 0x0000c43104002986 */ /* 0x000fe2000c10192c */
[----:B0-----:R-:W-:Y:S01]  /*2f3c0*/  @P3 IMAD.MOV.U32 R6, RZ, RZ, R8 ;  /* 0x000000ffff063224 */ /* 0x001fe200078e0008 */
[----:B------:R-:W-:Y:S01]  /*2f3d0*/  @P3 MOV R7, R9 ;  /* 0x0000000900073202 */ /* 0x000fe20000000f00 */
[-C--:B------:R-:W-:Y:S01]  /*2f3e0*/  FMUL R11, R52, R2.reuse ;  /* 0x00000002340b7220 */ /* 0x080fe20000400000 */
[----:B------:R-:W-:Y:S01]  /*2f3f0*/  F2FP.TF32.F32.PACK_B R53, R53 ;  /* 0x00000035ff35723e */ /* 0x000fe200024050ff */
[----:B------:R-:W-:Y:S01]  /*2f400*/  FMUL R87, R87, R2 ;  /* 0x0000000257577220 */ /* 0x000fe20000400000 */
[----:B------:R-:W-:Y:S01]  /*2f410*/  F2FP.TF32.F32.PACK_B R55, R55 ;  /* 0x00000037ff37723e */ /* 0x000fe200024050ff */
[----:B------:R0:W-:Y:S01]  /*2f420*/  @P3 STG.E desc[UR44][R6.64+0xc0], R3 ;  /* 0x0000c00306003986 */ /* 0x0001e2000c10192c */
[----:B------:R-:W-:-:S02]  /*2f430*/  ISETP.GT.AND P3, PT, R0, 0x38, P0 ;  /* 0x000000380000780c */ /* 0x000fc40000764270 */
[C---:B------:R-:W-:Y:S01]  /*2f440*/  ISETP.GT.AND P5, PT, R0.reuse, 0x38, P1 ;  /* 0x000000380000780c */ /* 0x040fe20000fa4270 */
[-C--:B------:R-:W-:Y:S01]  /*2f450*/  FMUL R89, R89, R2.reuse ;  /* 0x0000000259597220 */ /* 0x080fe20000400000 */
[----:B------:R-:W-:Y:S01]  /*2f460*/  ISETP.GT.AND P2, PT, R0, 0x39, P1 ;  /* 0x000000390000780c */ /* 0x000fe20000f44270 */
[-C--:B------:R-:W-:Y:S01]  /*2f470*/  FMUL R91, R91, R2.reuse ;  /* 0x000000025b5b7220 */ /* 0x080fe20000400000 */
[----:B------:R-:W-:Y:S01]  /*2f480*/  F2FP.TF32.F32.PACK_B R57, R57 ;  /* 0x00000039ff39723e */ /* 0x000fe200024050ff */
[-C--:B------:R-:W-:Y:S01]  /*2f490*/  FMUL R93, R93, R2.reuse ;  /* 0x000000025d5d7220 */ /* 0x080fe20000400000 */
[----:B------:R-:W-:Y:S01]  /*2f4a0*/  F2FP.TF32.F32.PACK_B R59, R59 ;  /* 0x0000003bff3b723e */ /* 0x000fe200024050ff */
[----:B------:R1:W5:Y:S01]  /*2f4b0*/  LDL.LU R152, [R1+0x214] ;  /* 0x0002140001987983 */ /* 0x0003620000300800 */
        /* <DEDUP_REMOVED lines=8> */
[----:B------:R-:W-:Y:S01]  /*2f540*/  F2FP.TF32.F32.PACK_B R13, R13 ;  /* 0x0000000dff0d723e */ /* 0x000fe200024050ff */
[----:B------:R1:W-:Y:S04]  /*2f550*/  @P5 STG.E desc[UR44][R4.64+0xe0], R11 ;  /* 0x0000e00b04005986 */ /* 0x0003e8000c10192c */
[----:B------:R-:W-:Y:S01]  /*2f560*/  @P2 STG.E desc[UR44][R4.64+0xe4], R53 ;  /* 0x0000e43504002986 */ /* 0x000fe2000c10192c */
[----:B0-----:R-:W-:Y:S01]  /*2f570*/  @P3 IMAD.MOV.U32 R6, RZ, RZ, R8 ;  /* 0x000000ffff063224 */ /* 0x001fe200078e0008 */
[----:B------:R-:W-:Y:S02]  /*2f580*/  @P3 MOV R7, R9 ;  /* 0x0000000900073202 */ /* 0x000fe40000000f00 */
[----:B------:R0:W5:Y:S04]  /*2f590*/  LDL.LU R17, [R1+0x210] ;  /* 0x0002100001117983 */ /* 0x0001680000300800 */
[----:B------:R0:W-:Y:S01]  /*2f5a0*/  @P3 STG.E desc[UR44][R6.64+0xe0], R13 ;  /* 0x0000e00d06003986 */ /* 0x0001e2000c10192c */
[----:B------:R-:W-:-:S02]  /*2f5b0*/  ISETP.GT.AND P3, PT, R0, 0x40, P0 ;  /* 0x000000400000780c */ /* 0x000fc40000764270 */
[----:B------:R-:W-:Y:S01]  /*2f5c0*/  ISETP.GT.AND P5, PT, R0, 0x40, P1 ;  /* 0x000000400000780c */ /* 0x000fe20000fa4270 */
[----:B-1----:R-:W-:Y:S01]  /*2f5d0*/  FMUL R11, R58, R2 ;  /* 0x000000023a0b7220 */ /* 0x002fe20000400000 */
[----:B------:R-:W-:Y:S01]  /*2f5e0*/  ISETP.GT.AND P2, PT, R0, 0x41, P1 ;  /* 0x000000410000780c */ /* 0x000fe20000f44270 */
[----:B------:R1:W5:Y:S01]  /*2f5f0*/  LDL.LU R16, [R1+0x20c] ;  /* 0x00020c0001107983 */ /* 0x0003620000300800 */
[----:B0-----:R-:W-:Y:S01]  /*2f600*/  @P4 IMAD.MOV.U32 R6, RZ, RZ, R8 ;  /* 0x000000ffff064224 */ /* 0x001fe200078e0008 */
[----:B------:R-:W-:-:S05]  /*2f610*/  @P4 MOV R7, R9 ;  /* 0x0000000900074202 */ /* 0x000fca0000000f00 */
[----:B------:R0:W-:Y:S01]  /*2f620*/  @P4 STG.E desc[UR44][R6.64+0xe4], R55 ;  /* 0x0000e43706004986 */ /* 0x0001e2000c10192c */
[C---:B------:R-:W-:Y:S02]  /*2f630*/  ISETP.GT.AND P4, PT, R0.reuse, 0x41, P0 ;  /* 0x000000410000780c */ /* 0x040fe40000784270 */
[----:B------:R-:W-:Y:S02]  /*2f640*/  F2FP.TF32.F32.PACK_B R3, R3 ;  /* 0x00000003ff03723e */ /* 0x000fe400024050ff */
[----:B------:R-:W-:Y:S01]  /*2f650*/  F2FP.TF32.F32.PACK_B R11, R11 ;  /* 0x0000000bff0b723e */ /* 0x000fe200024050ff */
[----:B------:R-:W-:Y:S01]  /*2f660*/  @P2 STG.E desc[UR44][R4.64+0x104], R57 ;  /* 0x0001043904002986 */ /* 0x000fe2000c10192c */
[----:B0-----:R-:W-:Y:S01]  /*2f670*/  @P3 IMAD.MOV.U32 R6, RZ, RZ, R8 ;  /* 0x000000ffff063224 */ /* 0x001fe200078e0008 */
[----:B------:R-:W-:Y:S02]  /*2f680*/  @P3 MOV R7, R9 ;  /* 0x0000000900073202 */ /* 0x000fe40000000f00 */
[----:B------:R-:W-:Y:S04]  /*2f690*/  @P5 STG.E desc[UR44][R4.64+0x100], R3 ;  /* 0x0001000304005986 */ /* 0x000fe8000c10192c */
[----:B------:R0:W-:Y:S01]  /*2f6a0*/  @P3 STG.E desc[UR44][R6.64+0x100], R11 ;  /* 0x0001000b06003986 */ /* 0x0001e2000c10192c */
[----:B------:R-:W-:-:S02]  /*2f6b0*/  ISETP.GT.AND P3, PT, R0, 0x48, P0 ;  /* 0x000000480000780c */ /* 0x000fc40000764270 */
[C---:B------:R-:W-:Y:S02]  /*2f6c0*/  ISETP.GT.AND P5, PT, R0.reuse, 0x48, P1 ;  /* 0x000000480000780c */ /* 0x040fe40000fa4270 */
[----:B------:R-:W-:Y:S01]  /*2f6d0*/  ISETP.GT.AND P2, PT, R0, 0x49, P1 ;  /* 0x000000490000780c */ /* 0x000fe20000f44270 */
[----:B0-----:R-:W-:Y:S01]  /*2f6e0*/  @P4 IMAD.MOV.U32 R6, RZ, RZ, R8 ;  /* 0x000000ffff064224 */ /* 0x001fe200078e0008 */
[----:B------:R-:W-:Y:S01]  /*2f6f0*/  @P4 MOV R7, R9 ;  /* 0x0000000900074202 */ /* 0x000fe20000000f00 */
[-C--:B------:R-:W-:Y:S01]  /*2f700*/  FMUL R13, R60, R2.reuse ;  /* 0x000000023c0d7220 */ /* 0x080fe20000400000 */
[----:B------:R-:W-:-:S03]  /*2f710*/  FMUL R3, R62, R2 ;  /* 0x000000023e037220 */ /* 0x000fc60000400000 */
[----:B------:R0:W-:Y:S01]  /*2f720*/  @P4 STG.E desc[UR44][R6.64+0x104], R59 ;  /* 0x0001043b06004986 */ /* 0x0001e2000c10192c */
[----:B------:R-:W-:Y:S02]  /*2f730*/  ISETP.GT.AND P4, PT, R0, 0x49, P0 ;  /* 0x000000490000780c */ /* 0x000fe40000784270 */
[----:B------:R-:W-:Y:S02]  /*2f740*/  F2FP.TF32.F32.PACK_B R13, R13 ;  /* 0x0000000dff0d723e */ /* 0x000fe400024050ff */
        /* <DEDUP_REMOVED lines=17> */
[----:B------:R-:W-:Y:S02]  /*2f860*/  F2FP.TF32.F32.PACK_B R65, R65 ;  /* 0x00000041ff41723e */ /* 0x000fe400024050ff */
[----:B------:R-:W-:Y:S01]  /*2f870*/  F2FP.TF32.F32.PACK_B R13, R13 ;  /* 0x0000000dff0d723e */ /* 0x000fe200024050ff */
[----:B------:R-:W-:Y:S01]  /*2f880*/  @P5 STG.E desc[UR44][R4.64+0x140], R11 ;  /* 0x0001400b04005986 */ /* 0x000fe2000c10192c */
[----:B0-----:R-:W-:Y:S01]  /*2f890*/  @P3 IMAD.MOV.U32 R6, RZ, RZ, R8 ;  /* 0x000000ffff063224 */ /* 0x001fe200078e0008 */
[----:B------:R-:W-:-:S02]  /*2f8a0*/  @P3 MOV R7, R9 ;  /* 0x0000000900073202 */ /* 0x000fc40000000f00 */
        /* <DEDUP_REMOVED lines=122> */
[----:B------:R-:W-:Y:S01]  /*30050*/  FMUL R95, R95, R2 ;  /* 0x000000025f5f7220 */ /* 0x000fe20000400000 */
        /* <DEDUP_REMOVED lines=15> */
[----:B------:R-:W-:Y:S01]  /*30150*/  ISETP.GT.AND P4, PT, R0, 0x91, P0 ;  /* 0x000000910000780c */ /* 0x000fe20000784270 */
[-C--:B------:R-:W-:Y:S01]  /*30160*/  FMUL R3, R98, R2.reuse ;  /* 0x0000000262037220 */ /* 0x080fe20000400000 */
        /* <DEDUP_REMOVED lines=153> */
[-C--:B------:R-:W-:Y:S01]  /*30b00*/  FMUL R129, R129, R2.reuse ;  /* 0x0000000281817220 */ /* 0x080fe20000400000 */
        /* <DEDUP_REMOVED lines=14> */
[C---:B------:R-:W-:Y:S01]  /*30bf0*/  ISETP.GT.AND P2, PT, R0.reuse, 0xd9, P1 ;  /* 0x000000d90000780c */ /* 0x040fe20000f44270 */
[-C--:B------:R-:W-:Y:S01]  /*30c00*/  FMUL R133, R133, R2.reuse ;  /* 0x0000000285857220 */ /* 0x080fe20000400000 */
[----:B------:R-:W-:Y:S01]  /*30c10*/  F2FP.TF32.F32.PACK_B R131, R131 ;  /* 0x00000083ff83723e */ /* 0x000fe200024050ff */
[----:B------:R0:W-:Y:S01]  /*30c20*/  @P3 STG.E desc[UR44][R6.64+0x340], R11 ;  /* 0x0003400b06003986 */ /* 0x0001e2000c10192c */
[C---:B------:R-:W-:Y:S02]  /*30c30*/  ISETP.GT.AND P3, PT, R0.reuse, 0xd8, P0 ;  /* 0x000000d80000780c */ /* 0x040fe40000764270 */
[----:B------:R-:W-:Y:S01]  /*30c40*/  ISETP.GT.AND P5, PT, R0, 0xd8, P1 ;  /* 0x000000d80000780c */ /* 0x000fe20000fa4270 */
[-C--:B------:R-:W-:Y:S01]  /*30c50*/  FMUL R13, R132, R2.reuse ;  /* 0x00000002840d7220 */ /* 0x080fe20000400000 */
[----:B------:R-:W-:Y:S01]  /*30c60*/  F2FP.TF32.F32.PACK_B R133, R133 ;  /* 0x00000085ff85723e */ /* 0x000fe200024050ff */
[----:B0-----:R-:W-:Y:S01]  /*30c70*/  @P4 IMAD.MOV.U32 R6, RZ, RZ, R8 ;  /* 0x000000ffff064224 */ /* 0x001fe200078e0008 */
[----:B------:R-:W-:Y:S01]  /*30c80*/  @P4 MOV R7, R9 ;  /* 0x0000000900074202 */ /* 0x000fe20000000f00 */
[----:B------:R-:W-:-:S04]  /*30c90*/  FMUL R3, R134, R2 ;  /* 0x0000000286037220 */ /* 0x000fc80000400000 */
[----:B------:R0:W-:Y:S01]  /*30ca0*/  @P4 STG.E desc[UR44][R6.64+0x344], R131 ;  /* 0x0003448306004986 */ /* 0x0001e2000c10192c */
[C---:B------:R-:W-:Y:S02]  /*30cb0*/  ISETP.GT.AND P4, PT, R0.reuse, 0xd9, P0 ;  /* 0x000000d90000780c */ /* 0x040fe40000784270 */
[----:B------:R-:W-:Y:S01]  /*30cc0*/  F2FP.TF32.F32.PACK_B R13, R13 ;  /* 0x0000000dff0d723e */ /* 0x000fe200024050ff */
[----:B------:R-:W-:Y:S01]  /*30cd0*/  @P2 STG.E desc[UR44][R4.64+0x364], R133 ;  /* 0x0003648504002986 */ /* 0x000fe2000c10192c */
[----:B------:R-:W-:Y:S01]  /*30ce0*/  ISETP.GT.AND P2, PT, R0, 0xe1, P1 ;  /* 0x000000e10000780c */ /* 0x000fe20000f44270 */
[-C--:B------:R-:W-:Y:S01]  /*30cf0*/  FMUL R135, R135, R2.reuse ;  /* 0x0000000287877220 */ /* 0x080fe20000400000 */
[----:B------:R-:W-:Y:S01]  /*30d00*/  F2FP.TF32.F32.PACK_B R3, R3 ;  /* 0x00000003ff03723e */ /* 0x000fe200024050ff */
[----:B------:R-:W-:Y:S01]  /*30d10*/  FMUL R137, R137, R2 ;  /* 0x0000000289897220 */ /* 0x000fe20000400000 */
[----:B0-----:R-:W-:Y:S01]  /*30d20*/  @P3 IMAD.MOV.U32 R6, RZ, RZ, R8 ;  /* 0x000000ffff063224 */ /* 0x001fe200078e0008 */
[----:B------:R-:W-:Y:S01]  /*30d30*/  @P3 MOV R7, R9 ;  /* 0x0000000900073202 */ /* 0x000fe20000000f00 */
[----:B------:R-:W-:Y:S01]  /*30d40*/  @P5 STG.E desc[UR44][R4.64+0x360], R13 ;  /* 0x0003600d04005986 */ /* 0x000fe2000c10192c */
[----:B------:R-:W-:-:S03]  /*30d50*/  F2FP.TF32.F32.PACK_B R135, R135 ;  /* 0x00000087ff87723e */ /* 0x000fc600024050ff */
[----:B------:R0:W-:Y:S01]  /*30d60*/  @P3 STG.E desc[UR44][R6.64+0x360], R3 ;  /* 0x0003600306003986 */ /* 0x0001e2000c10192c */
[----:B------:R-:W-:Y:S02]  /*30d70*/  F2FP.TF32.F32.PACK_B R137, R137 ;  /* 0x00000089ff89723e */ /* 0x000fe400024050ff */
[C---:B------:R-:W-:Y:S02]  /*30d80*/  ISETP.GT.AND P3, PT, R0.reuse, 0xe0, P0 ;  /* 0x000000e00000780c */ /* 0x040fe40000764270 */
[----:B------:R-:W-:Y:S01]  /*30d90*/  ISETP.GT.AND P5, PT, R0, 0xe0, P1 ;  /* 0x000000e00000780c */ /* 0x000fe20000fa4270 */
[----:B0-----:R-:W-:Y:S01]  /*30da0*/  @P4 IMAD.MOV.U32 R6, RZ, RZ, R8 ;  /* 0x000000ffff064224 */ /* 0x001fe200078e0008 */
[----:B------:R-:W-:Y:S01]  /*30db0*/  @P4 MOV R7, R9 ;  /* 0x0000000900074202 */ /* 0x000fe20000000f00 */
[----:B------:R-:W-:-:S04]  /*30dc0*/  FMUL R11, R136, R2 ;  /* 0x00000002880b7220 */ /* 0x000fc80000400000 */
[----:B------:R0:W-:Y:S01]  /*30dd0*/  @P4 STG.E desc[UR44][R6.64+0x364], R135 ;  /* 0x0003648706004986 */ /* 0x0001e2000c10192c */
[----:B------:R-:W-:-:S03]  /*30de0*/  FMUL R13, R138, R2 ;  /* 0x000000028a0d7220 */ /* 0x000fc60000400000 */
[----:B------:R-:W-:Y:S01]  /*30df0*/  @P2 STG.E desc[UR44][R4.64+0x384], R137 ;  /* 0x0003848904002986 */ /* 0x000fe2000c10192c */
[C---:B------:R-:W-:Y:S02]  /*30e00*/  ISETP.GT.AND P2, PT, R0.reuse, 0xe1, P0 ;  /* 0x000000e10000780c */ /* 0x040fe40000744270 */
[----:B------:R-:W-:Y:S01]  /*30e10*/  F2FP.TF32.F32.PACK_B R11, R11 ;  /* 0x0000000bff0b723e */ /* 0x000fe200024050ff */
[-C--:B------:R-:W-:Y:S01]  /*30e20*/  FMUL R139, R139, R2.reuse ;  /* 0x000000028b8b7220 */ /* 0x080fe20000400000 */
[----:B------:R-:W-:Y:S01]  /*30e30*/  F2FP.TF32.F32.PACK_B R13, R13 ;  /* 0x0000000dff0d723e */ /* 0x000fe200024050ff */
[--C-:B0-----:R-:W-:Y:S01]  /*30e40*/  @P3 IMAD.MOV.U32 R6, RZ, RZ, R8.reuse ;  /* 0x000000ffff063224 */ /* 0x101fe200078e0008 */
[----:B------:R-:W-:Y:S01]  /*30e50*/  @P3 MOV R7, R9 ;  /* 0x0000000900073202 */ /* 0x000fe20000000f00 */
[----:B------:R-:W-:Y:S01]  /*30e60*/  @P5 STG.E desc[UR44][R4.64+0x380], R11 ;  /* 0x0003800b04005986 */ /* 0x000fe2000c10192c */
[----:B------:R-:W-:Y:S01]  /*30e70*/  ISETP.GT.AND P4, PT, R0, 0xe8, P1 ;  /* 0x000000e80000780c */ /* 0x000fe20000f84270 */
[----:B------:R-:W-:Y:S01]  /*30e80*/  FMUL R3, R140, R2 ;  /* 0x000000028c037220 */ /* 0x000fe20000400000 */
[----:B------:R-:W-:Y:S01]  /*30e90*/  F2FP.TF32.F32.PACK_B R139, R139 ;  /* 0x0000008bff8b723e */ /* 0x000fe200024050ff */
[----:B------:R0:W-:Y:S03]  /*30ea0*/  @P3 STG.E desc[UR44][R6.64+0x380], R13 ;  /* 0x0003800d06003986 */ /* 0x0001e6000c10192c */
[----:B------:R-:W-:Y:S01]  /*30eb0*/  F2FP.TF32.F32.PACK_B R3, R3 ;  /* 0x00000003ff03723e */ /* 0x000fe200024050ff */
[----:B0-----:R-:W-:Y:S01]  /*30ec0*/  @P2 IMAD.MOV.U32 R6, RZ, RZ, R8 ;  /* 0x000000ffff062224 */ /* 0x001fe200078e0008 */
[----:B------:R-:W-:-:S05]  /*30ed0*/  @P2 MOV R7, R9 ;  /* 0x0000000900072202 */ /* 0x000fca0000000f00 */
[----:B------:R0:W-:Y:S01]  /*30ee0*/  @P2 STG.E desc[UR44][R6.64+0x384], R139 ;  /* 0x0003848b06002986 */ /* 0x0001e2000c10192c */
[C---:B------:R-:W-:Y:S02]  /*30ef0*/  ISETP.GT.AND P2, PT, R0.reuse, 0xe8, P0 ;  /* 0x000000e80000780c */ /* 0x040fe40000744270 */
[C---:B------:R-:W-:Y:S01]  /*30f00*/  ISETP.GT.AND P5, PT, R0.reuse, 0xe9, P1 ;  /* 0x000000e90000780c */ /* 0x040fe20000fa4270 */
[----:B------:R-:W-:Y:S01]  /*30f10*/  @P4 STG.E desc[UR44][R4.64+0x3a0], R3 ;  /* 0x0003a00304004986 */ /* 0x000fe2000c10192c */
[----:B------:R-:W-:Y:S01]  /*30f20*/  ISETP.GT.AND P4, PT, R0, 0xe9, P0 ;  /* 0x000000e90000780c */ /* 0x000fe20000784270 */
[-C--:B------:R-:W-:Y:S01]  /*30f30*/  FMUL R141, R141, R2.reuse ;  /* 0x000000028d8d7220 */ /* 0x080fe20000400000 */
[-C--:B------:R-:W-:Y:S01]  /*30f40*/  FMUL R11, R142, R2.reuse ;  /* 0x000000028e0b7220 */ /* 0x080fe20000400000 */
[----:B------:R-:W-:-:S03]  /*30f50*/  FMUL R143, R143, R2 ;  /* 0x000000028f8f7220 */ /* 0x000fc60000400000 */
[----:B------:R-:W-:Y:S02]  /*30f60*/  F2FP.TF32.F32.PACK_B R141, R141 ;  /* 0x0000008dff8d723e */ /* 0x000fe400024050ff */
[----:B------:R-:W-:Y:S01]  /*30f70*/  F2FP.TF32.F32.PACK_B R11, R11 ;  /* 0x0000000bff0b723e */ /* 0x000fe200024050ff */
[----:B0-----:R-:W-:Y:S01]  /*30f80*/  @P2 IMAD.MOV.U32 R6, RZ, RZ, R8 ;  /* 0x000000ffff062224 */ /* 0x001fe200078e0008 */
[----:B------:R-:W-:Y:S01]  /*30f90*/  @P2 MOV R7, R9 ;  /* 0x0000000900072202 */ /* 0x000fe20000000f00 */
[----:B------:R-:W-:Y:S01]  /*30fa0*/  @P5 STG.E desc[UR44][R4.64+0x3a4], R141 ;  /* 0x0003a48d04005986 */ /* 0x000fe2000c10192c */
[----:B------:R-:W-:Y:S01]  /*30fb0*/  ISETP.GT.AND P3, PT, R0, 0xf0, P1 ;  /* 0x000000f00000780c */ /* 0x000fe20000f64270 */
[----:B------:R-:W-:Y:S01]  /*30fc0*/  FMUL R15, R144, R2 ;  /* 0x00000002900f7220 */ /* 0x000fe20000400000 */
[----:B------:R-:W-:Y:S01]  /*30fd0*/  ISETP.GT.AND P5, PT, R0, 0xf1, P1 ;  /* 0x000000f10000780c */ /* 0x000fe20000fa4270 */
[----:B------:R0:W-:Y:S01]  /*30fe0*/  @P2 STG.E desc[UR44][R6.64+0x3a0], R11 ;  /* 0x0003a00b06002986 */ /* 0x0001e2000c10192c */
[----:B------:R-:W-:-:S02]  /*30ff0*/  F2FP.TF32.F32.PACK_B R143, R143 ;  /* 0x0000008fff8f723e */ /* 0x000fc400024050ff */
[----:B------:R-:W-:Y:S01]  /*31000*/  ISETP.GT.AND P2, PT, R0, 0xf0, P0 ;  /* 0x000000f00000780c */ /* 0x000fe20000744270 */
[-C--:B------:R-:W-:Y:S01]  /*31010*/  FMUL R145, R145, R2.reuse ;  /* 0x0000000291917220 */ /* 0x080fe20000400000 */
[----:B------:R-:W-:Y:S01]  /*31020*/  F2FP.TF32.F32.PACK_B R15, R15 ;  /* 0x0000000fff0f723e */ /* 0x000fe200024050ff */
[----:B0-----:R-:W-:Y:S01]  /*31030*/  @P4 IMAD.MOV.U32 R6, RZ, RZ, R8 ;  /* 0x000000ffff064224 */ /* 0x001fe200078e0008 */
[----:B------:R-:W-:Y:S01]  /*31040*/  @P4 MOV R7, R9 ;  /* 0x0000000900074202 */ /* 0x000fe20000000f00 */
[----:B--2---:R-:W-:Y:S01]  /*31050*/  FMUL R13, R146, R2 ;  /* 0x00000002920d7220 */ /* 0x004fe20000400000 */
[----:B------:R-:W-:-:S03]  /*31060*/  F2FP.TF32.F32.PACK_B R145, R145 ;  /* 0x00000091ff91723e */ /* 0x000fc600024050ff */
[----:B------:R0:W-:Y:S01]  /*31070*/  @P4 STG.E desc[UR44][R6.64+0x3a4], R143 ;  /* 0x0003a48f06004986 */ /* 0x0001e2000c10192c */
[----:B------:R-:W-:-:S03]  /*31080*/  ISETP.GT.AND P4, PT, R0, 0xf1, P0 ;  /* 0x000000f10000780c */ /* 0x000fc60000784270 */
[----:B------:R-:W-:Y:S01]  /*31090*/  @P3 STG.E desc[UR44][R4.64+0x3c0], R15 ;  /* 0x0003c00f04003986 */ /* 0x000fe2000c10192c */
[C---:B------:R-:W-:Y:S02]  /*310a0*/  ISETP.GT.AND P3, PT, R0.reuse, 0xf8, P1 ;  /* 0x000000f80000780c */ /* 0x040fe40000f64270 */
[C---:B------:R-:W-:Y:S01]  /*310b0*/  ISETP.GT.AND P1, PT, R0.reuse, 0xf9, P1 ;  /* 0x000000f90000780c */ /* 0x040fe20000f24270 */
[----:B------:R-:W-:Y:S01]  /*310c0*/  @P5 STG.E desc[UR44][R4.64+0x3c4], R145 ;  /* 0x0003c49104005986 */ /* 0x000fe2000c10192c */
[----:B------:R-:W-:Y:S01]  /*310d0*/  F2FP.TF32.F32.PACK_B R13, R13 ;  /* 0x0000000dff0d723e */ /* 0x000fe200024050ff */
[-C--:B---3--:R-:W-:Y:S01]  /*310e0*/  FMUL R147, R147, R2.reuse ;  /* 0x0000000293937220 */ /* 0x088fe20000400000 */
[----:B------:R-:W-:Y:S01]  /*310f0*/  ISETP.GT.AND P5, PT, R0, 0xf8, P0 ;  /* 0x000000f80000780c */ /* 0x000fe200007a4270 */
[----:B0-----:R-:W-:Y:S01]  /*31100*/  @P2 IMAD.MOV.U32 R6, RZ, RZ, R8 ;  /* 0x000000ffff062224 */ /* 0x001fe200078e0008 */
[----:B------:R-:W-:Y:S01]  /*31110*/  @P2 MOV R7, R9 ;  /* 0x0000000900072202 */ /* 0x000fe20000000f00 */
[-C--:B----4-:R-:W-:Y:S01]  /*31120*/  FMUL R19, R148, R2.reuse ;  /* 0x0000000294137220 */ /* 0x090fe20000400000 */
[----:B------:R-:W-:Y:S01]  /*31130*/  FMUL R149, R149, R2 ;  /* 0x0000000295957220 */ /* 0x000fe20000400000 */
[----:B------:R-:W-:-:S02]  /*31140*/  ISETP.GT.AND P0, PT, R0, 0xf9, P0 ;  /* 0x000000f90000780c */ /* 0x000fc40000704270 */
[----:B------:R0:W-:Y:S01]  /*31150*/  @P2 STG.E desc[UR44][R6.64+0x3c0], R13 ;  /* 0x0003c00d06002986 */ /* 0x0001e2000c10192c */
[----:B------:R-:W-:Y:S01]  /*31160*/  F2FP.TF32.F32.PACK_B R147, R147 ;  /* 0x00000093ff93723e */ /* 0x000fe200024050ff */
[-C--:B------:R-:W-:Y:S01]  /*31170*/  FMUL R3, R150, R2.reuse ;  /* 0x0000000296037220 */ /* 0x080fe20000400000 */
[----:B------:R-:W-:Y:S02]  /*31180*/  F2FP.TF32.F32.PACK_B R19, R19 ;  /* 0x00000013ff13723e */ /* 0x000fe400024050ff */
[----:B------:R-:W-:Y:S01]  /*31190*/  F2FP.TF32.F32.PACK_B R149, R149 ;  /* 0x00000095ff95723e */ /* 0x000fe200024050ff */
[----:B------:R-:W-:Y:S01]  /*311a0*/  FMUL R151, R151, R2 ;  /* 0x0000000297977220 */ /* 0x000fe20000400000 */
[----:B0-----:R-:W-:Y:S01]  /*311b0*/  @P4 IMAD.MOV.U32 R6, RZ, RZ, R8 ;  /* 0x000000ffff064224 */ /* 0x001fe200078e0008 */
[----:B------:R-:W-:Y:S02]  /*311c0*/  @P4 MOV R7, R9 ;  /* 0x0000000900074202 */ /* 0x000fe40000000f00 */
[----:B------:R-:W-:-:S03]  /*311d0*/  F2FP.TF32.F32.PACK_B R3, R3 ;  /* 0x00000003ff03723e */ /* 0x000fc600024050ff */
[----:B------:R-:W-:Y:S01]  /*311e0*/  @P4 STG.E desc[UR44][R6.64+0x3c4], R147 ;  /* 0x0003c49306004986 */ /* 0x000fe2000c10192c */
[----:B------:R-:W-:-:S03]  /*311f0*/  F2FP.TF32.F32.PACK_B R151, R151 ;  /* 0x00000097ff97723e */ /* 0x000fc600024050ff */
[----:B------:R-:W-:Y:S04]  /*31200*/  @P3 STG.E desc[UR44][R4.64+0x3e0], R19 ;  /* 0x0003e01304003986 */ /* 0x000fe8000c10192c */
[----:B------:R0:W-:Y:S02]  /*31210*/  @P1 STG.E desc[UR44][R4.64+0x3e4], R149 ;  /* 0x0003e49504001986 */ /* 0x0001e4000c10192c */
[----:B0-----:R-:W-:Y:S01]  /*31220*/  @P5 IMAD.MOV.U32 R4, RZ, RZ, R8 ;  /* 0x000000ffff045224 */ /* 0x001fe200078e0008 */
[----:B------:R-:W-:-:S05]  /*31230*/  @P5 MOV R5, R9 ;  /* 0x0000000900055202 */ /* 0x000fca0000000f00 */
[----:B------:R1:W-:Y:S04]  /*31240*/  @P5 STG.E desc[UR44][R4.64+0x3e0], R3 ;  /* 0x0003e00304005986 */ /* 0x0003e8000c10192c */
[----:B------:R1:W-:Y:S02]  /*31250*/  @P0 STG.E desc[UR44][R8.64+0x3e4], R151 ;  /* 0x0003e49708000986 */ /* 0x0003e4000c10192c */
.L_x_540:
[----:B------:R-:W-:Y:S05]  /*31260*/  BSYNC B0 ;  /* 0x0000000000007941 */ /* 0x000fea0003800000 */
.L_x_32:
[----:B01--4-:R-:W4:Y:S04]  /*31270*/  LDL.LU R5, [R1+0x204] ;  /* 0x0002040001057983 */ /* 0x013f280000300800 */
[----:B------:R-:W4:Y:S01]  /*31280*/  LDL.LU R4, [R1+0x208] ;  /* 0x0002080001047983 */ /* 0x000f220000300800 */
[----:B------:R-:W-:Y:S01]  /*31290*/  ULDC UR4, c[0x0][0xc] ;  /* 0x0000030000047ab9 */ /* 0x000fe20000000800 */
[----:B------:R-:W-:Y:S01]  /*312a0*/  ULDC UR5, c[0x0][0x10] ;  /* 0x0000040000057ab9 */ /* 0x000fe20000000800 */
[----:B-----5:R-:W4:Y:S01]  /*312b0*/  LDC R3, c[0x0][0x14] ;  /* 0x00000500ff037b82 */ /* 0x020f220000000800 */
[----:B------:R-:W-:Y:S01]  /*312c0*/  UIMAD.WIDE.U32 UR4, UR4, UR5, URZ ;  /* 0x00000005040472a5 */ /* 0x000fe2000f8e003f */
[----:B------:R-:W-:Y:S01]  /*312d0*/  PRMT R0, RZ, 0x7610, R0 ;  /* 0x00007610ff007816 */ /* 0x000fe20000000000 */
[----:B------:R-:W-:Y:S01]  /*312e0*/  UMOV UR41, 0xffffffff ;  /* 0xffffffff00297882 */ /* 0x000fe20000000000 */
[----:B------:R-:W-:-:S03]  /*312f0*/  UMOV UR42, 0xffffffff ;  /* 0xffffffff002a7882 */ /* 0x000fc60000000000 */
[----:B----4-:R-:W-:-:S04]  /*31300*/  IMAD.WIDE.U32 R4, R3, UR4, R4 ;  /* 0x0000000403047c25 */ /* 0x010fc8000f8e0004 */
[----:B------:R-:W-:Y:S01]  /*31310*/  IMAD R3, R3, UR5, RZ ;  /* 0x0000000503037c24 */ /* 0x000fe2000f8e02ff */
[----:B------:R-:W-:Y:S01]  /*31320*/  MOV R7, R4 ;  /* 0x0000000400077202 */ /* 0x000fe20000000f00 */
[----:B------:R-:W-:Y:S02]  /*31330*/  ULDC.64 UR4, c[0x0][0x650] ;  /* 0x0001940000047ab9 */ /* 0x000fe40000000a00 */
[----:B------:R-:W-:Y:S01]  /*31340*/  IMAD.IADD R6, R5, 0x1, R3 ;  /* 0x0000000105067824 */ /* 0x000fe200078e0203 */
[----:B------:R-:W-:-:S04]  /*31350*/  ISETP.GE.U32.AND P0, PT, R4, UR4, PT ;  /* 0x0000000404007c0c */ /* 0x000fc8000bf06070 */
[----:B------:R0:W-:Y:S01]  /*31360*/  STL [R1+0x204], R6 ;  /* 0x0002040601007387 */ /* 0x0001e20000100800 */
[----:B------:R-:W-:-:S03]  /*31370*/  ISETP.GE.U32.AND.EX P0, PT, R6, UR5, PT, P0 ;  /* 0x0000000506007c0c */ /* 0x000fc6000bf06100 */
[----:B------:R0:W-:Y:S10]  /*31380*/  STL [R1+0x208], R7 ;  /* 0x0002080701007387 */ /* 0x0001f40000100800 */
[----:B0-----:R-:W-:Y:S05]  /*31390*/  @P0 BRA `(.L_x_541) ;  /* 0x0000000400880947 */ /* 0x001fea0003800000 */
[----:B------:R-:W0:Y:S01]  /*313a0*/  S2UR UR6, SR_CTAID.X ;  /* 0x00000000000679c3 */ /* 0x000e220000002500 */
[----:B------:R-:W-:Y:S01]  /*313b0*/  ULDC.64 UR12, c[0x0][0x628] ;  /* 0x00018a00000c7ab9 */ /* 0x000fe20000000a00 */
[----:B------:R-:W-:Y:S01]  /*313c0*/  ULDC UR4, c[0x0][0x150] ;  /* 0x0000540000047ab9 */ /* 0x000fe20000000800 */
[----:B------:R-:W-:Y:S01]  /*313d0*/  ISETP.NE.U32.AND P0, PT, RZ, UR12, PT ;  /* 0x0000000cff007c0c */ /* 0x000fe2000bf05070 */
[----:B------:R-:W-:Y:S01]  /*313e0*/  ULDC UR15, c[0x0][0x630] ;  /* 0x00018c00000f7ab9 */ /* 0x000fe20000000800 */
[C---:B------:R-:W-:Y:S01]  /*313f0*/  R2UR UR16, R7.reuse ;  /* 0x00000000071072ca */ /* 0x040fe200000e0000 */
[----:B------:R-:W-:Y:S01]  /*31400*/  ULDC UR19, c[0x0][0x154] ;  /* 0x0000550000137ab9 */ /* 0x000fe20000000800 */
[----:B------:R-:W-:Y:S01]  /*31410*/  ISETP.NE.AND.EX P0, PT, RZ, UR13, PT, P0 ;  /* 0x0000000dff007c0c */ /* 0x000fe2000bf05300 */
[----:B------:R-:W1:Y:S01]  /*31420*/  S2UR UR18, SR_CTAID.Y ;  /* 0x00000000001279c3 */ /* 0x000e620000002600 */
[----:B------:R-:W-:Y:S02]  /*31430*/  R2UR UR17, R6 ;  /* 0x00000000061172ca */ /* 0x000fe400000e0000 */
[----:B------:R-:W-:-:S02]  /*31440*/  R2UR UR10, R7 ;  /* 0x00000000070a72ca */ /* 0x000fc400000e0000 */
[----:B------:R-:W-:Y:S02]  /*31450*/  R2UR UR11, R6 ;  /* 0x00000000060b72ca */ /* 0x000fe400000e0000 */
[----:B0-----:R-:W-:-:S05]  /*31460*/  I2FP.F32.U32 R0, UR6 ;  /* 0x0000000600007c45 */ /* 0x001fca0008201000 */
[----:B------:R-:W-:-:S04]  /*31470*/  FMUL R0, R0, UR4 ;  /* 0x0000000400007c20 */ /* 0x000fc80008400000 */
[----:B------:R0:W4:Y:S01]  /*31480*/  F2I.U32.TRUNC.NTZ R3, R0 ;  /* 0x0000000000037305 */ /* 0x000122000020f000 */
[----:B-1----:R-:W-:Y:S05]  /*31490*/  @!P0 BRA `(.L_x_542) ;  /* 0x0000000000308947 */ /* 0x002fea0003800000 */
        /* <DEDUP_REMOVED lines=12> */
.L_x_542:
[----:B------:R-:W-:Y:S01]  /*31560*/  USHF.R.U64 UR42, UR10, UR15, UR11 ;  /* 0x0000000f0a2a7299 */ /* 0x000fe2000800120b */
[----:B0-----:R-:W-:Y:S01]  /*31570*/  I2FP.F32.U32 R0, UR18 ;  /* 0x0000001200007c45 */ /* 0x001fe20008201000 */
[----:B------:R-:W-:Y:S02]  /*31580*/  USHF.R.U32.HI UR4, URZ, UR15, UR11 ;  /* 0x0000000f3f047299 */ /* 0x000fe4000801160b */
[----:B------:R-:W-:Y:S02]  /*31590*/  UIADD3 UR10, UP0, URZ, -UR42, URZ ;  /* 0x8000002a3f0a7290 */ /* 0x000fe4000ff1e03f */
[----:B------:R-:W-:Y:S01]  /*315a0*/  FMUL R0, R0, UR19 ;  /* 0x0000001300007c20 */ /* 0x000fe20008400000 */
[----:B------:R-:W-:Y:S01]  /*315b0*/  ULDC.64 UR12, c[0x0][0x620] ;  /* 0x00018800000c7ab9 */ /* 0x000fe20000000a00 */
[----:B------:R-:W-:Y:S01]  /*315c0*/  UIADD3.X UR4, URZ, ~UR4, URZ, UP0, !UPT ;  /* 0x800000043f047290 */ /* 0x000fe200087fe43f */
[----:B------:R-:W-:Y:S01]  /*315d0*/  UMOV UR8, UR16 ;  /* 0x0000001000087c82 */ /* 0x000fe20008000000 */
[----:B------:R-:W-:-:S02]  /*315e0*/  UMOV UR9, UR17 ;  /* 0x0000001100097c82 */ /* 0x000fc40008000000 */
[----:B------:R-:W-:Y:S01]  /*315f0*/  UIMAD UR4, UR4, UR12, URZ ;  /* 0x0000000c040472a4 */ /* 0x000fe2000f8e023f */
[----:B------:R-:W0:Y:S01]  /*31600*/  F2I.U32.TRUNC.NTZ R0, R0 ;  /* 0x0000000000007305 */ /* 0x000e22000020f000 */
[----:B------:R-:W-:Y:S01]  /*31610*/  UIMAD.WIDE.U32 UR8, UR10, UR12, UR8 ;  /* 0x0000000c0a0872a5 */ /* 0x000fe2000f8e0008 */
[----:B----4-:R-:W-:Y:S01]  /*31620*/  R2UR UR12, R3 ;  /* 0x00000000030c72ca */ /* 0x010fe200000e0000 */
[----:B------:R-:W-:Y:S01]  /*31630*/  UIMAD UR10, UR10, UR13, UR4 ;  /* 0x0000000d0a0a72a4 */ /* 0x000fe2000f8e0204 */
[----:B------:R-:W-:Y:S01]  /*31640*/  ULDC UR11, c[0x0][0x618] ;  /* 0x00018600000b7ab9 */ /* 0x000fe20000000800 */
[----:B------:R-:W-:Y:S02]  /*31650*/  ULDC UR21, c[0x0][0x658] ;  /* 0x0001960000157ab9 */ /* 0x000fe40000000800 */
[----:B------:R-:W-:Y:S01]  /*31660*/  UIADD3 UR9, UR9, UR10, URZ ;  /* 0x0000000a09097290 */ /* 0x000fe2000fffe03f */
[----:B------:R-:W-:Y:S01]  /*31670*/  UMOV UR15, 0xffffffff ;  /* 0xffffffff000f7882 */ /* 0x000fe20000000000 */
[----:B------:R-:W-:Y:S01]  /*31680*/  ULDC.64 UR4, c[0x0][0x640] ;  /* 0x0001900000047ab9 */ /* 0x000fe20000000a00 */
[----:B------:R-:W-:Y:S01]  /*31690*/  USHF.L.U32 UR15, UR15, UR21, URZ ;  /* 0x000000150f0f7299 */ /* 0x000fe2000800063f */
[----:B------:R-:W-:Y:S01]  /*316a0*/  ISETP.NE.U32.AND P0, PT, RZ, UR4, PT ;  /* 0x00000004ff007c0c */ /* 0x000fe2000bf05070 */
[----:B------:R-:W-:-:S02]  /*316b0*/  USHF.R.U64 UR16, UR8, UR11, UR9 ;  /* 0x0000000b08107299 */ /* 0x000fc40008001209 */
[----:B------:R-:W-:Y:S01]  /*316c0*/  USHF.R.U32.HI UR8, URZ, UR11, UR9 ;  /* 0x0000000b3f087299 */ /* 0x000fe20008011609 */
[----:B0-----:R-:W-:Y:S01]  /*316d0*/  R2UR UR14, R0 ;  /* 0x00000000000e72ca */ /* 0x001fe200000e0000 */
[----:B------:R-:W-:Y:S01]  /*316e0*/  ULDC UR17, c[0x0][0x608] ;  /* 0x0001820000117ab9 */ /* 0x000fe20000000800 */
[----:B------:R-:W-:Y:S01]  /*316f0*/  ULOP3.LUT UR40, URZ, UR15, URZ, 0x33, !UPT ;  /* 0x0000000f3f287292 */ /* 0x000fe2000f8e333f */
[----:B------:R-:W-:Y:S01]  /*31700*/  ISETP.NE.AND.EX P0, PT, RZ, UR5, PT, P0 ;  /* 0x00000005ff007c0c */ /* 0x000fe2000bf05300 */
[----:B------:R-:W-:Y:S02]  /*31710*/  USHF.R.U64 UR15, UR16, UR17, UR8 ;  /* 0x00000011100f7299 */ /* 0x000fe40008001208 */
[----:B------:R-:W-:Y:S02]  /*31720*/  USHF.R.U32.HI UR8, URZ, UR17, UR8 ;  /* 0x000000113f087299 */ /* 0x000fe40008011608 */
[----:B------:R-:W-:Y:S02]  /*31730*/  UIADD3 UR12, -UR12, URZ, URZ ;  /* 0x0000003f0c0c7290 */ /* 0x000fe4000fffe13f */
[----:B------:R-:W-:Y:S01]  /*31740*/  USHF.R.U64 UR17, UR15, UR21, UR8 ;  /* 0x000000150f117299 */ /* 0x000fe20008001208 */
[----:B------:R-:W-:Y:S01]  /*31750*/  UMOV UR19, 0x1 ;  /* 0x0000000100137882 */ /* 0x000fe20000000000 */
[----:B------:R-:W-:Y:S01]  /*31760*/  ULDC UR13, c[0x0][0x144] ;  /* 0x00005100000d7ab9 */ /* 0x000fe20000000800 */
[----:B------:R-:W-:Y:S01]  /*31770*/  ULDC UR7, c[0x0][0x600] ;  /* 0x0001800000077ab9 */ /* 0x000fe20000000800 */
[----:B------:R-:W-:-:S02]  /*31780*/  USHF.L.U32 UR24, UR19, UR21, URZ ;  /* 0x0000001513187299 */ /* 0x000fc4000800063f */
[----:B------:R-:W-:Y:S02]  /*31790*/  USHF.R.U32.HI UR8, URZ, UR21, UR8 ;  /* 0x000000153f087299 */ /* 0x000fe40008011608 */
[----:B------:R-:W-:Y:S02]  /*317a0*/  UIMAD UR21, UR13, UR12, UR6 ;  /* 0x0000000c0d1572a4 */ /* 0x000fe4000f8e0206 */
[----:B------:R-:W-:Y:S02]  /*317b0*/  UIADD3 UR20, UR7, -0x1, URZ ;  /* 0xffffffff07147890 */ /* 0x000fe4000fffe03f */
[----:B------:R-:W-:Y:S01]  /*317c0*/  UIADD3 UR19, -UR14, URZ, URZ ;  /* 0x0000003f0e137290 */ /* 0x000fe2000fffe13f */
[----:B------:R-:W-:Y:S01]  /*317d0*/  ULDC UR25, c[0x0][0x148] ;  /* 0x0000520000197ab9 */ /* 0x000fe20000000800 */
[----:B------:R-:W-:Y:S01]  /*317e0*/  ULDC UR22, c[0x0][0x648] ;  /* 0x0001920000167ab9 */ /* 0x000fe20000000800 */
[----:B------:R-:W-:Y:S01]  /*317f0*/  ULDC UR23, c[0x0][0x638] ;  /* 0x00018e0000177ab9 */ /* 0x000fe20000000800 */
        /* <DEDUP_REMOVED lines=14> */
.L_x_543:
[----:B------:R-:W-:Y:S01]  /*318e0*/  UISETP.NE.AND UP0, UPT, UR38, URZ, UPT ;  /* 0x0000003f2600728c */ /* 0x000fe2000bf05270 */
[----:B------:R-:W-:Y:S01]  /*318f0*/  IMAD.MOV.U32 R0, RZ, RZ, 0x1 ;  /* 0x00000001ff007424 */ /* 0x000fe200078e00ff */
[----:B------:R-:W-:Y:S02]  /*31900*/  USHF.R.U64 UR4, UR6, UR22, UR8 ;  /* 0x0000001606047299 */ /* 0x000fe40008001208 */
[----:B------:R-:W-:Y:S02]  /*31910*/  ULOP3.LUT UR40, UR15, UR40, URZ, 0xc0, !UPT ;  /* 0x000000280f287292 */ /* 0x000fe4000f8ec03f */
[----:B------:R-:W-:Y:S02]  /*31920*/  UIADD3 UR5, -UR4, URZ, URZ ;  /* 0x0000003f04057290 */ /* 0x000fe4000fffe13f */
[----:B------:R-:W-:Y:S02]  /*31930*/  UIMAD UR40, UR24, UR4, UR40 ;  /* 0x00000004182872a4 */ /* 0x000fe4000f8e0228 */
[----:B------:R-:W-:-:S02]  /*31940*/  ULOP3.LUT UR16, UR16, UR20, URZ, 0xc0, !UPT ;  /* 0x0000001410107292 */ /* 0x000fc4000f8ec03f */
[----:B------:R-:W-:Y:S02]  /*31950*/  @UP0 UIMAD UR21, UR25, UR19, UR18 ;  /* 0x00000013191502a4 */ /* 0x000fe4000f8e0212 */
[----:B------:R-:W-:-:S03]  /*31960*/  UIMAD UR4, UR5, UR23, UR17 ;  /* 0x00000017050472a4 */ /* 0x000fc6000f8e0211 */
[----:B------:R-:W-:Y:S01]  /*31970*/  ULDC UR5, c[0x0][0x610] ;  /* 0x0001840000057ab9 */ /* 0x000fe20000000800 */
[----:B------:R-:W-:Y:S02]  /*31980*/  UIMAD UR4, UR4, UR7, UR16 ;  /* 0x00000007040472a4 */ /* 0x000fe4000f8e0210 */
[----:B------:R-:W-:-:S04]  /*31990*/  UIMAD UR40, UR40, UR5, UR21 ;  /* 0x00000005282872a4 */ /* 0x000fc8000f8e0215 */
[----:B------:R-:W-:Y:S02]  /*319a0*/  USEL UR41, UR4, UR40, !UP0 ;  /* 0x0000002804297287 */ /* 0x000fe4000c000000 */
[----:B------:R-:W-:-:S12]  /*319b0*/  USEL UR40, UR40, UR4, !UP0 ;  /* 0x0000000428287287 */ /* 0x000fd8000c000000 */
.L_x_541:
[----:B------:R-:W-:-:S13]  /*319c0*/  LOP3.LUT P0, RZ, R0, 0xff, RZ, 0xc0, !PT ;  /* 0x000000ff00ff7812 */ /* 0x000fda000780c0ff */
[----:B------:R-:W-:Y:S05]  /*319d0*/  @P0 BRA `(.L_x_544) ;  /* 0xfffffcf800580947 */ /* 0x000fea000383ffff */
[----:B------:R-:W-:Y:S05]  /*319e0*/  EXIT ;  /* 0x000000000000794d */ /* 0x000fea0003800000 */
.L_x_7:
[----:B------:R-:W2:Y:S01]  /*319f0*/  LDL R5, [R1+0x208] ;  /* 0x0002080001057983 */ /* 0x000ea20000100800 */
[----:B------:R-:W-:-:S03]  /*31a00*/  ULDC.64 UR4, c[0x0][0x650] ;  /* 0x0001940000047ab9 */ /* 0x000fc60000000a00 */
[----:B------:R-:W3:Y:S01]  /*31a10*/  LDL R4, [R1+0x204] ;  /* 0x0002040001047983 */ /* 0x000ee20000100800 */
[----:B------:R-:W-:Y:S01]  /*31a20*/  PRMT R0, RZ, 0x7610, R0 ;  /* 0x00007610ff007816 */ /* 0x000fe20000000000 */
[----:B------:R-:W-:Y:S01]  /*31a30*/  IMAD.MOV.U32 R2, RZ, RZ, -0x1 ;  /* 0xffffffffff027424 */ /* 0x000fe200078e00ff */
[----:B------:R-:W-:Y:S02]  /*31a40*/  MOV R3, 0xffffffff ;  /* 0xffffffff00037802 */ /* 0x000fe40000000f00 */
[----:B------:R-:W-:Y:S02]  /*31a50*/  MOV R11, 0xffffffff ;  /* 0xffffffff000b7802 */ /* 0x000fe40000000f00 */
[----:B--2---:R-:W-:-:S04]  /*31a60*/  ISETP.GE.U32.AND P0, PT, R5, UR4, PT ;  /* 0x0000000405007c0c */ /* 0x004fc8000bf06070 */
[----:B---3--:R-:W-:-:S13]  /*31a70*/  ISETP.GE.U32.AND.EX P0, PT, R4, UR5, PT, P0 ;  /* 0x0000000504007c0c */ /* 0x008fda000bf06100 */
        /* <DEDUP_REMOVED lines=21> */
.L_x_546:
[----:B------:R-:W-:Y:S01]  /*31bd0*/  USHF.R.U64 UR4, UR14, UR19, UR15 ;  /* 0x000000130e047299 */ /* 0x000fe2000800120f */
[----:B------:R-:W-:Y:S01]  /*31be0*/  R2UR UR7, R4 ;  /* 0x00000000040772ca */ /* 0x000fe200000e0000 */
[----:B------:R-:W-:Y:S02]  /*31bf0*/  USHF.R.U32.HI UR5, URZ, UR19, UR15 ;  /* 0x000000133f057299 */ /* 0x000fe4000801160f */
[----:B------:R-:W-:Y:S01]  /*31c00*/  UIADD3 UR13, UP0, URZ, -UR4, URZ ;  /* 0x800000043f0d7290 */ /* 0x000fe2000ff1e03f */
[----:B------:R-:W-:Y:S01]  /*31c10*/  ULDC.64 UR14, c[0x0][0x620] ;  /* 0x00018800000e7ab9 */ /* 0x000fe20000000a00 */
[----:B------:R-:W-:Y:S02]  /*31c20*/  UMOV UR6, UR20 ;  /* 0x0000001400067c82 */ /* 0x000fe40008000000 */
[----:B------:R-:W-:Y:S02]  /*31c30*/  UIADD3.X UR5, URZ, ~UR5, URZ, UP0, !UPT ;  /* 0x800000053f057290 */ /* 0x000fe400087fe43f */
[----:B------:R-:W-:-:S02]  /*31c40*/  UISETP.NE.AND UP1, UPT, UR38, URZ, UPT ;  /* 0x0000003f2600728c */ /* 0x000fc4000bf25270 */
[----:B------:R-:W-:Y:S02]  /*31c50*/  UIMAD UR5, UR5, UR14, URZ ;  /* 0x0000000e050572a4 */ /* 0x000fe4000f8e023f */
[----:B------:R-:W-:Y:S02]  /*31c60*/  UIMAD.WIDE.U32 UR6, UR13, UR14, UR6 ;  /* 0x0000000e0d0672a5 */ /* 0x000fe4000f8e0006 */
[----:B------:R-:W-:Y:S01]  /*31c70*/  UIMAD UR5, UR13, UR15, UR5 ;  /* 0x0000000f0d0572a4 */ /* 0x000fe2000f8e0205 */
[----:B------:R-:W-:Y:S02]  /*31c80*/  ULDC UR14, c[0x0][0x608] ;  /* 0x00018200000e7ab9 */ /* 0x000fe40000000800 */
[----:B------:R-:W-:Y:S01]  /*31c90*/  ULDC UR13, c[0x0][0x618] ;  /* 0x00018600000d7ab9 */ /* 0x000fe20000000800 */
[----:B------:R-:W-:Y:S01]  /*31ca0*/  UIADD3 UR5, UR7, UR5, URZ ;  /* 0x0000000507057290 */ /* 0x000fe2000fffe03f */
[----:B------:R-:W-:Y:S01]  /*31cb0*/  ULDC UR22, c[0x0][0x658] ;  /* 0x0001960000167ab9 */ /* 0x000fe20000000800 */
[----:B------:R-:W-:-:S02]  /*31cc0*/  @UP1 UIMAD UR8, UR11, UR12, UR10 ;  /* 0x0000000c0b0812a4 */ /* 0x000fc4000f8e020a */
[----:B------:R-:W-:Y:S02]  /*31cd0*/  USHF.R.U64 UR17, UR6, UR13, UR5 ;  /* 0x0000000d06117299 */ /* 0x000fe40008001205 */
[----:B------:R-:W-:Y:S01]  /*31ce0*/  USHF.R.U32.HI UR5, URZ, UR13, UR5 ;  /* 0x0000000d3f057299 */ /* 0x000fe20008011605 */
[----:B------:R-:W-:Y:S01]  /*31cf0*/  ULDC.64 UR6, c[0x0][0x640] ;  /* 0x0001900000067ab9 */ /* 0x000fe20000000a00 */
[----:B------:R-:W-:Y:S01]  /*31d00*/  UMOV UR10, 0xffffffff ;  /* 0xffffffff000a7882 */ /* 0x000fe20000000000 */
[----:B------:R-:W-:Y:S01]  /*31d10*/  ISETP.NE.U32.AND P0, PT, RZ, UR6, PT ;  /* 0x00000006ff007c0c */ /* 0x000fe2000bf05070 */
[----:B------:R-:W-:Y:S02]  /*31d20*/  USHF.R.U64 UR18, UR17, UR14, UR5 ;  /* 0x0000000e11127299 */ /* 0x000fe40008001205 */
[----:B------:R-:W-:Y:S01]  /*31d30*/  USHF.R.U32.HI UR5, URZ, UR14, UR5 ;  /* 0x0000000e3f057299 */ /* 0x000fe20008011605 */
[----:B------:R-:W-:Y:S01]  /*31d40*/  ISETP.NE.AND.EX P0, PT, RZ, UR7, PT, P0 ;  /* 0x00000007ff007c0c */ /* 0x000fe2000bf05300 */
[----:B------:R-:W-:-:S02]  /*31d50*/  USHF.L.U32 UR11, UR10, UR22, URZ ;  /* 0x000000160a0b7299 */ /* 0x000fc4000800063f */
[----:B------:R-:W-:Y:S01]  /*31d60*/  USHF.R.U64 UR19, UR18, UR22, UR5 ;  /* 0x0000001612137299 */ /* 0x000fe20008001205 */
[----:B------:R-:W-:Y:S01]  /*31d70*/  ULDC UR20, c[0x0][0x600] ;  /* 0x0001800000147ab9 */ /* 0x000fe20000000800 */
[----:B------:R-:W-:Y:S02]  /*31d80*/  USHF.R.U32.HI UR10, URZ, UR22, UR5 ;  /* 0x000000163f0a7299 */ /* 0x000fe40008011605 */
[----:B------:R-:W-:Y:S02]  /*31d90*/  UIADD3 UR21, UR20, -0x1, URZ ;  /* 0xffffffff14157890 */ /* 0x000fe4000fffe03f */
[----:B------:R-:W-:Y:S01]  /*31da0*/  ULOP3.LUT UR26, URZ, UR11, URZ, 0x33, !UPT ;  /* 0x0000000b3f1a7292 */ /* 0x000fe2000f8e333f */
        /* <DEDUP_REMOVED lines=17> */
.L_x_547:
[----:B------:R-:W-:Y:S01]  /*31ec0*/  USHF.R.U64 UR6, UR5, UR23, UR10 ;  /* 0x0000001705067299 */ /* 0x000fe2000800120a */
[----:B------:R-:W-:Y:S01]  /*31ed0*/  IMAD.MOV.U32 R0, RZ, RZ, 0x1 ;  /* 0x00000001ff007424 */ /* 0x000fe200078e00ff */
[----:B------:R-:W-:Y:S01]  /*31ee0*/  USHF.L.U32 UR25, UR25, UR22, URZ ;  /* 0x0000001619197299 */ /* 0x000fe2000800063f */
[----:B------:R-:W-:Y:S01]  /*31ef0*/  MOV R11, UR4 ;  /* 0x00000004000b7c02 */ /* 0x000fe20008000f00 */
[----:B------:R-:W-:Y:S02]  /*31f00*/  ULOP3.LUT UR5, UR18, UR26, URZ, 0xc0, !UPT ;  /* 0x0000001a12057292 */ /* 0x000fe4000f8ec03f */
[----:B------:R-:W-:Y:S02]  /*31f10*/  UIADD3 UR7, -UR6, URZ, URZ ;  /* 0x0000003f06077290 */ /* 0x000fe4000fffe13f */
[----:B------:R-:W-:Y:S02]  /*31f20*/  UIMAD UR6, UR25, UR6, UR5 ;  /* 0x00000006190672a4 */ /* 0x000fe4000f8e0205 */
[----:B------:R-:W-:-:S02]  /*31f30*/  ULOP3.LUT UR17, UR17, UR21, URZ, 0xc0, !UPT ;  /* 0x0000001511117292 */ /* 0x000fc4000f8ec03f */
[----:B------:R-:W-:Y:S02]  /*31f40*/  UIMAD UR5, UR7, UR24, UR19 ;  /* 0x00000018070572a4 */ /* 0x000fe4000f8e0213 */
[----:B------:R-:W-:Y:S01]  /*31f50*/  UISETP.NE.AND UP0, UPT, UR38, URZ, UPT ;  /* 0x0000003f2600728c */ /* 0x000fe2000bf05270 */
[----:B------:R-:W-:Y:S01]  /*31f60*/  ULDC UR7, c[0x0][0x610] ;  /* 0x0001840000077ab9 */ /* 0x000fe20000000800 */
[----:B------:R-:W-:Y:S02]  /*31f70*/  UIMAD UR5, UR5, UR20, UR17 ;  /* 0x00000014050572a4 */ /* 0x000fe4000f8e0211 */
[----:B------:R-:W-:-:S04]  /*31f80*/  UIMAD UR8, UR6, UR7, UR8 ;  /* 0x00000007060872a4 */ /* 0x000fc8000f8e0208 */
[----:B------:R-:W-:Y:S02]  /*31f90*/  USEL UR6, UR5, UR8, !UP0 ;  /* 0x0000000805067287 */ /* 0x000fe4000c000000 */
[----:B------:R-:W-:-:S04]  /*31fa0*/  USEL UR8, UR8, UR5, !UP0 ;  /* 0x0000000508087287 */ /* 0x000fc8000c000000 */
[----:B------:R-:W-:Y:S02]  /*31fb0*/  IMAD.U32 R2, RZ, RZ, UR6 ;  /* 0x00000006ff027e24 */ /* 0x000fe4000f8e00ff */
[----:B------:R-:W-:-:S07]  /*31fc0*/  MOV R3, UR8 ;  /* 0x0000000800037c02 */ /* 0x000fce0008000f00 */
.L_x_545:
[----:B------:R-:W-:-:S08]  /*31fd0*/  NOP ;  /* 0x0000000000007918 */ /* 0x000fd00000000000 */
[----:B0-----:R-:W0:-:S00]  /*31fe0*/  USETMAXREG.DEALLOC.CTAPOOL 0x18 ;  /* 0x00000018000079c8 */ /* 0x001e0000080e0500 */
[----:B------:R-:W-:-:S13]  /*31ff0*/  ISETP.NE.AND P0, PT, RZ, UR9, PT ;  /* 0x00000009ff007c0c */ /* 0x000fda000bf05270 */
[----:B------:R-:W-:Y:S05]  /*32000*/  @P0 EXIT ;  /* 0x000000000000094d */ /* 0x000fea0003800000 */
[----:B0-----:R-:W-:Y:S01]  /*32010*/  LOP3.LUT P0, RZ, R0, 0xff, RZ, 0xc0, !PT ;  /* 0x000000ff00ff7812 */ /* 0x001fe2000780c0ff */
[----:B------:R-:W-:Y:S01]  /*32020*/  IMAD.MOV.U32 R0, RZ, RZ, 0x1 ;  /* 0x00000001ff007424 */ /* 0x000fe200078e00ff */
[----:B------:R-:W-:-:S11]  /*32030*/  MOV R6, RZ ;  /* 0x000000ff00067202 */ /* 0x000fd60000000f00 */
[----:B------:R-:W-:Y:S05]  /*32040*/  @!P0 BRA `(.L_x_548) ;  /* 0x0000000c00f88947 */ /* 0x000fea0003800000 */
[----:B------:R-:W0:Y:S01]  /*32050*/  LDC R0, c[0x0][0x28c] ;  /* 0x0000a300ff007b82 */ /* 0x000e220000000800 */
[----:B------:R-:W-:Y:S01]  /*32060*/  ULDC UR13, c[0x0][0x658] ;  /* 0x00019600000d7ab9 */ /* 0x000fe20000000800 */
[----:B------:R-:W-:Y:S01]  /*32070*/  UMOV UR5, 0xffffffff ;  /* 0xffffffff00057882 */ /* 0x000fe20000000000 */
[----:B------:R-:W-:Y:S01]  /*32080*/  ULDC UR4, c[0x0][0xc] ;  /* 0x0000030000047ab9 */ /* 0x000fe20000000800 */
[----:B------:R-:W-:Y:S01]  /*32090*/  USHF.L.U32 UR29, UR5, UR13, URZ ;  /* 0x0000000d051d7299 */ /* 0x000fe2000800063f */
[----:B------:R-:W-:Y:S01]  /*320a0*/  BSSY B0, `(.L_x_548) ;  /* 0x00000f8000007945 */ /* 0x000fe20003800000 */
[----:B------:R-:W-:Y:S01]  /*320b0*/  UMOV UR6, 0x1 ;  /* 0x0000000100067882 */ /* 0x000fe20000000000 */
[----:B------:R-:W-:Y:S01]  /*320c0*/  ULDC UR5, c[0x0][0x10] ;  /* 0x0000040000057ab9 */ /* 0x000fe20000000800 */
[----:B------:R-:W1:Y:S01]  /*320d0*/  S2UR UR7, SR_CgaCtaId ;  /* 0x00000000000779c3 */ /* 0x000e620000008800 */
[----:B------:R-:W-:Y:S01]  /*320e0*/  UIMAD.WIDE.U32 UR4, UR4, UR5, URZ ;  /* 0x00000005040472a5 */ /* 0x000fe2000f8e003f */
[----:B------:R-:W-:Y:S01]  /*320f0*/  MOV R10, 0x1 ;  /* 0x00000001000a7802 */ /* 0x000fe20000000f00 */
[----:B------:R-:W-:Y:S01]  /*32100*/  USHF.L.U32 UR13, UR6, UR13, URZ ;  /* 0x0000000d060d7299 */ /* 0x000fe2000800063f */
[----:B------:R-:W-:Y:S01]  /*32110*/  MOV R6, RZ ;  /* 0x000000ff00067202 */ /* 0x000fe20000000f00 */
[----:B------:R-:W-:Y:S01]  /*32120*/  ULDC UR21, c[0x0][0x600] ;  /* 0x0001800000157ab9 */ /* 0x000fe20000000800 */
[----:B------:R-:W-:Y:S01]  /*32130*/  ULDC UR6, c[0x0][0x14] ;  /* 0x0000050000067ab9 */ /* 0x000fe20000000800 */
[----:B------:R-:W-:-:S02]  /*32140*/  ULOP3.LUT UR45, UR37, 0x2, URZ, 0xfc, !UPT ;  /* 0x00000002252d7892 */ /* 0x000fc4000f8efc3f */
[----:B------:R-:W-:Y:S02]  /*32150*/  UIMAD.WIDE.U32 UR22, UR4, UR6, URZ ;  /* 0x00000006041672a5 */ /* 0x000fe4000f8e003f */
[----:B------:R-:W-:Y:S02]  /*32160*/  UIMAD UR39, UR5, UR6, URZ ;  /* 0x00000006052772a4 */ /* 0x000fe4000f8e023f */
[----:B------:R-:W-:Y:S02]  /*32170*/  UIADD3 UR21, UR21, -0x1, URZ ;  /* 0xffffffff15157890 */ /* 0x000fe4000fffe03f */
[----:B------:R-:W-:Y:S01]  /*32180*/  ULOP3.LUT UR29, URZ, UR29, URZ, 0x33, !UPT ;  /* 0x0000001d3f1d7292 */ /* 0x000fe2000f8e333f */
[----:B0-----:R-:W-:Y:S01]  /*32190*/  VIADD R0, R0, 0x7f ;  /* 0x0000007f00007836 */ /* 0x001fe20000000000 */
[----:B------:R-:W-:Y:S01]  /*321a0*/  UIADD3 UR39, UR23, UR39, URZ ;  /* 0x0000002717277290 */ /* 0x000fe2000fffe03f */
[----:B------:R-:W-:-:S03]  /*321b0*/  ULDC.64 UR14, c[0x0][0x198] ;  /* 0x00006600000e7ab9 */ /* 0x000fc60000000a00 */
[----:B------:R-:W-:Y:S01]  /*321c0*/  SHF.R.S32.HI R5, RZ, 0x1f, R0 ;  /* 0x0000001fff057819 */ /* 0x000fe20000011400 */
[----:B-1----:R-:W-:-:S03]  /*321d0*/  IMAD.U32 R8, RZ, RZ, UR7 ;  /* 0x00000007ff087e24 */ /* 0x002fc6000f8e00ff */
[----:B------:R-:W-:Y:S01]  /*321e0*/  LEA.HI R5, R5, R0, RZ, 0x7 ;  /* 0x0000000005057211 */ /* 0x000fe200078f38ff */
[----:B------:R-:W-:-:S03]  /*321f0*/  IMAD.MOV.U32 R0, RZ, RZ, 0x1 ;  /* 0x00000001ff007424 */ /* 0x000fc600078e00ff */
[----:B------:R-:W-:-:S04]  /*32200*/  SHF.R.S32.HI R7, RZ, 0x7, R5 ;  /* 0x00000007ff077819 */ /* 0x000fc80000011405 */
[----:B------:R-:W-:-:S07]  /*32210*/  IADD3 R16, R7, 0x1, RZ ;  /* 0x0000000107107810 */ /* 0x000fce0007ffe0ff */
.L_x_559:
[----:B------:R-:W-:-:S03]  /*32220*/  UMOV UR4, 0xffffffff ;  /* 0xffffffff00047882 */ /* 0x000fc60000000000 */
[----:B------:R-:W-:Y:S05]  /*32230*/  BRA.DIV UR4, `(.L_x_549) ;  /* 0x0000001204687947 */ /* 0x000fea000b800000 */
[----:B------:R-:W-:-:S13]  /*32240*/  ELECT P6, URZ, PT ;  /* 0x00000000003f782f */ /* 0x000fda00038c0000 */
.L_x_570:
[----:B------:R-:W0:Y:S01]  /*32250*/  LDC R4, c[0x0][0x28c] ;  /* 0x0000a300ff047b82 */ /* 0x000e220000000800 */
[----:B------:R-:W-:Y:S01]  /*32260*/  BSSY B1, `(.L_x_550) ;  /* 0x000005f000017945 */ /* 0x000fe20003800000 */
[----:B0-----:R-:W-:-:S13]  /*32270*/  ISETP.LT.OR P6, PT, R4, 0x1, !P6 ;  /* 0x000000010400780c */ /* 0x001fda00077c1670 */
[----:B------:R-:W-:Y:S05]  /*32280*/  @P6 BRA `(.L_x_551) ;  /* 0x0000000400706947 */ /* 0x000fea0003800000 */
[----:B------:R-:W-:Y:S01]  /*32290*/  IMAD R3, R3, 0x2, R8 ;  /* 0x0000000203037824 */ /* 0x000fe200078e0208 */
[----:B------:R-:W-:Y:S01]  /*322a0*/  SHF.L.U32 R2, R2, 0x8, RZ ;  /* 0x0000000802027819 */ /* 0x000fe200000006ff */
[----:B------:R-:W-:Y:S01]  /*322b0*/  IMAD.MOV.U32 R4, RZ, RZ, R16 ;  /* 0x000000ffff047224 */ /* 0x000fe200078e0010 */
[----:B------:R-:W-:Y:S01]  /*322c0*/  MOV R13, RZ ;  /* 0x000000ff000d7202 */ /* 0x000fe20000000f00 */
[----:B------:R-:W-:Y:S01]  /*322d0*/  IMAD.SHL.U32 R5, R3, 0x80, RZ ;  /* 0x0000008003057824 */ /* 0x000fe200078e00ff */
[----:B------:R-:W-:Y:S01]  /*322e0*/  MOV R3, R0 ;  /* 0x0000000000037202 */ /* 0x000fe20000000f00 */
[----:B------:R-:W-:-:S07]  /*322f0*/  IMAD.MOV.U32 R12, RZ, RZ, R6 ;  /* 0x000000ffff0c7224 */ /* 0x000fce00078e0006 */
.L_x_554:
[----:B------:R-:W0:Y:S01]  /*32300*/  S2UR UR4, SR_CgaCtaId ;  /* 0x00000000000479c3 */ /* 0x000e220000008800 */
[----:B------:R-:W-:Y:S02]  /*32310*/  MOV R9, 0x400 ;  /* 0x0000040000097802 */ /* 0x000fe40000000f00 */
[----:B------:R-:W-:Y:S02]  /*32320*/  SHF.L.U32 R14, R3, 0x1f, RZ ;  /* 0x0000001f030e7819 */ /* 0x000fe400000006ff */
[----:B0-----:R-:W-:-:S04]  /*32330*/  MOV R8, UR4 ;  /* 0x0000000400087c02 */ /* 0x001fc80008000f00 */
[----:B------:R-:W-:-:S05]  /*32340*/  LEA R9, R8, R9, 0x18 ;  /* 0x0000000908097211 */ /* 0x000fca00078ec0ff */
[----:B------:R-:W-:-:S04]  /*32350*/  IMAD R15, R12, 0x8, R9 ;  /* 0x000000080c0f7824 */ /* 0x000fc800078e0209 */
[----:B------:R-:W0:Y:S02]  /*32360*/  SYNCS.PHASECHK.TRANS64.TRYWAIT P0, [R15+URZ+0x20], R14 ;  /* 0x0000200e0f0075a7 */ /* 0x000e24000800017f */
[----:B0-----:R-:W-:Y:S05]  /*32370*/  @!P0 BRA `(.L_x_552) ;  /* 0x0000001000388947 */ /* 0x001fea0003800000 */
.L_x_571:
[----:B------:R-:W1:Y:S01]  /*32380*/  S2R R17, SR_TID.X ;  /* 0x0000000000117919 */ /* 0x000e620000002100 */
[----:B------:R-:W-:-:S04]  /*32390*/  UPRMT UR4, UR45, 0x9910, URZ ;  /* 0x000099102d047896 */ /* 0x000fc8000800003f */
[----:B------:R-:W-:Y:S01]  /*323a0*/  UISETP.NE.AND UP0, UPT, UR4, 0x2, UPT ;  /* 0x000000020400788c */ /* 0x000fe2000bf05270 */
[----:B-1----:R-:W-:-:S13]  /*323b0*/  LOP3.LUT P0, RZ, R17, 0x7f, RZ, 0xc0, !PT ;  /* 0x0000007f11ff7812 */ /* 0x002fda000780c0ff */
[----:B0-----:R-:W0:Y:S02]  /*323c0*/  @!P0 LDC R14, c[0x0][0x500] ;  /* 0x00014000ff0e8b82 */ /* 0x001e240000000800 */
[----:B0-----:R0:W-:Y:S01]  /*323d0*/  @!P0 SYNCS.ARRIVE.TRANS64 RZ, [R15+URZ], R14 ;  /* 0x0000000e0fff89a7 */ /* 0x0011e2000800003f */
[----:B------:R-:W-:-:S13]  /*323e0*/  PLOP3.LUT P0, PT, PT, PT, UP0, 0x80, 0x0 ;  /* 0x000000000000781c */ /* 0x000fda0003f0f008 */
[----:B0-----:R-:W-:Y:S05]  /*323f0*/  @P0 BRA `(.L_x_553) ;  /* 0x0000000000040947 */ /* 0x001fea0003800000 */
[----:B------:R-:W-:Y:S01]  /*32400*/  BPT.TRAP 0x1 ;  /* 0x000000040000795c */ /* 0x000fe20000300000 */
.L_x_553:
[----:B------:R-:W-:Y:S01]  /*32410*/  LEA R14, R12, R8, 0x3 ;  /* 0x000000080c0e7211 */ /* 0x000fe200078e18ff */
[----:B------:R-:W-:Y:S01]  /*32420*/  UIADD3 UR30, UP0, UR14, 0xf0, URZ ;  /* 0x000000f00e1e7890 */ /* 0x000fe2000ff1e03f */
[----:B------:R-:W-:Y:S01]  /*32430*/  R2UR UR10, R13 ;  /* 0x000000000d0a72ca */ /* 0x000fe200000e0000 */
[----:B------:R-:W-:Y:S01]  /*32440*/  VIADD R4, R4, 0xffffffff ;  /* 0xffffffff04047836 */ /* 0x000fe20000000000 */
[----:B------:R-:W-:Y:S01]  /*32450*/  R2UR UR9, R15 ;  /* 0x000000000f0972ca */ /* 0x000fe200000e0000 */
[----:B------:R-:W-:Y:S01]  /*32460*/  IMAD.SHL.U32 R14, R14, 0x1000, RZ ;  /* 0x000010000e0e7824 */ /* 0x000fe200078e00ff */
[----:B------:R-:W-:Y:S01]  /*32470*/  R2UR UR11, R5 ;  /* 0x00000000050b72ca */ /* 0x000fe200000e0000 */
[----:B------:R-:W-:Y:S01]  /*32480*/  UIADD3.X UR31, URZ, UR15, URZ, UP0, !UPT ;  /* 0x0000000f3f1f7290 */ /* 0x000fe200087fe43f */
[----:B------:R-:W-:Y:S01]  /*32490*/  R2UR UR12, R11 ;  /* 0x000000000b0c72ca */ /* 0x000fe200000e0000 */
[----:B------:R-:W-:Y:S01]  /*324a0*/  UIADD3 UR4, UP1, UR14, 0x1f0, URZ ;  /* 0x000001f00e047890 */ /* 0x000fe2000ff3e03f */
[----:B------:R-:W-:Y:S01]  /*324b0*/  LEA R14, R14, R9, 0x2 ;  /* 0x000000090e0e7211 */ /* 0x000fe200078e10ff */
[----:B------:R-:W-:Y:S01]  /*324c0*/  IMAD R9, R12, 0x20000, R9 ;  /* 0x000200000c097824 */ /* 0x000fe200078e0209 */
[----:B------:R-:W-:Y:S01]  /*324d0*/  R2UR UR35, R2 ;  /* 0x00000000022372ca */ /* 0x000fe200000e0000 */
[----:B------:R-:W-:Y:S01]  /*324e0*/  UMOV UR46, 0x30000 ;  /* 0x00030000002e7882 */ /* 0x000fe20000000000 */
[----:B------:R-:W-:Y:S01]  /*324f0*/  R2UR UR40, R14 ;  /* 0x000000000e2872ca */ /* 0x000fe200000e0000 */
[----:B------:R-:W-:Y:S01]  /*32500*/  UIADD3 UR58, UR10, 0x20, URZ ;  /* 0x000000200a3a7890 */ /* 0x000fe2000fffe03f */
[----:B------:R-:W-:Y:S01]  /*32510*/  R2UR UR18, R9 ;  /* 0x00000000091272ca */ /* 0x000fe200000e0000 */
[----:B------:R-:W-:Y:S01]  /*32520*/  UIADD3 UR50, UR10, 0x40, URZ ;  /* 0x000000400a327890 */ /* 0x000fe2000fffe03f */
[----:B------:R-:W-:Y:S01]  /*32530*/  ISETP.GT.AND P1, PT, R4, 0x1, PT ;  /* 0x000000010400780c */ /* 0x000fe20003f24270 */
[----:B------:R-:W-:Y:S01]  /*32540*/  UIADD3 UR42, UR10, 0x60, URZ ;  /* 0x000000600a2a7890 */ /* 0x000fe2000fffe03f */
[----:B------:R-:W-:Y:S01]  /*32550*/  IADD3 R12, R12, 0x1, RZ ;  /* 0x000000010c0c7810 */ /* 0x000fe20007ffe0ff */
[----:B------:R-:W-:Y:S01]  /*32560*/  UMOV UR6, 0x0 ;  /* 0x0000000000067882 */ /* 0x000fe20000000000 */
[----:B------:R-:W-:Y:S01]  /*32570*/  UMOV UR7, 0x10000000 ;  /* 0x1000000000077882 */ /* 0x000fe20000000000 */
[----:B------:R-:W-:Y:S01]  /*32580*/  UIADD3.X UR5, URZ, UR15, URZ, UP1, !UPT ;  /* 0x0000000f3f057290 */ /* 0x000fe20008ffe43f */
[C---:B------:R-:W-:Y:S01]  /*32590*/  ISETP.NE.AND P0, PT, R12.reuse, 0x4, PT ;  /* 0x000000040c00780c */ /* 0x040fe20003f05270 */
[----:B------:R-:W-:Y:S01]  /*325a0*/  UMOV UR57, UR9 ;  /* 0x0000000900397c82 */ /* 0x000fe20008000000 */
[----:B------:R-:W-:Y:S01]  /*325b0*/  UMOV UR59, UR11 ;  /* 0x0000000b003b7c82 */ /* 0x000fe20008000000 */
[----:B------:R-:W-:Y:S01]  /*325c0*/  UIADD3 UR8, UR40, 0x100, URZ ;  /* 0x0000010028087890 */ /* 0x000fe2000fffe03f */
[----:B------:R-:W-:Y:S01]  /*325d0*/  SEL R14, RZ, 0x1, P0 ;  /* 0x00000001ff0e7807 */ /* 0x000fe20000000000 */
[----:B------:R-:W-:Y:S01]  /*325e0*/  UIADD3 UR56, UR40, 0x8100, URZ ;  /* 0x0000810028387890 */ /* 0x000fe2000fffe03f */
[----:B------:R-:W-:Y:S01]  /*325f0*/  IADD3 R13, R13, 0x80, RZ ;  /* 0x000000800d0d7810 */ /* 0x000fe20007ffe0ff */
[----:B------:R-:W-:Y:S01]  /*32600*/  UIADD3 UR48, UR40, 0x10100, URZ ;  /* 0x0001010028307890 */ /* 0x000fe2000fffe03f */
[----:B------:R-:W-:Y:S01]  /*32610*/  LOP3.LUT R3, R3, R14, RZ, 0x3c, !PT ;  /* 0x0000000e03037212 */ /* 0x000fe200078e3cff */
[----:B------:R-:W-:Y:S01]  /*32620*/  UIADD3 UR40, UR40, 0x18100, URZ ;  /* 0x0001810028287890 */ /* 0x000fe2000fffe03f */
[----:B------:R-:W-:Y:S01]  /*32630*/  SEL R12, R12, RZ, P0 ;  /* 0x000000ff0c0c7207 */ /* 0x000fe20000000000 */
[----:B------:R-:W-:Y:S01]  /*32640*/  UIADD3 UR32, UR18, 0x80100, URZ ;  /* 0x0008010012207890 */ /* 0x000fe2000fffe03f */
[----:B------:R0:W-:Y:S01]  /*32650*/  UTMALDG.3D.MULTICAST [UR8], [UR30], UR46, desc[UR6] ;  /* 0x000006081e0073b4 */ /* 0x0001e2000801182e */
[----:B------:R-:W-:-:S02]  /*32660*/  UIADD3 UR24, UR18, 0x88100, URZ ;  /* 0x0008810012187890 */ /* 0x000fc4000fffe03f */
[----:B------:R-:W-:Y:S01]  /*32670*/  UIADD3 UR16, UR18, 0x90100, URZ ;  /* 0x0009010012107890 */ /* 0x000fe2000fffe03f */
[----:B------:R-:W-:Y:S01]  /*32680*/  UMOV UR60, UR12 ;  /* 0x0000000c003c7c82 */ /* 0x000fe20008000000 */
[----:B------:R-:W-:Y:S01]  /*32690*/  UMOV UR49, UR9 ;  /* 0x0000000900317c82 */ /* 0x000fe20008000000 */
[----:B------:R-:W-:Y:S01]  /*326a0*/  UMOV UR51, UR11 ;  /* 0x0000000b00337c82 */ /* 0x000fe20008000000 */
[----:B------:R-:W-:Y:S01]  /*326b0*/  UMOV UR52, UR12 ;  /* 0x0000000c00347c82 */ /* 0x000fe20008000000 */
[----:B------:R-:W-:Y:S01]  /*326c0*/  UMOV UR41, UR9 ;  /* 0x0000000900297c82 */ /* 0x000fe20008000000 */
[----:B------:R-:W-:Y:S01]  /*326d0*/  UMOV UR44, UR12 ;  /* 0x0000000c002c7c82 */ /* 0x000fe20008000000 */
[----:B------:R-:W-:Y:S01]  /*326e0*/  UMOV UR43, UR11 ;  /* 0x0000000b002b7c82 */ /* 0x000fe20008000000 */
[----:B------:R1:W-:Y:S01]  /*326f0*/  UTMALDG.3D.MULTICAST [UR56], [UR30], UR46, desc[UR6] ;  /* 0x000006381e0073b4 */ /* 0x0003e2000801182e */
        /* <DEDUP_REMOVED lines=11> */
[----:B0-----:R-:W-:Y:S01]  /*327b0*/  UIADD3 UR8, UR18, 0x98100, URZ ;  /* 0x0009810012087890 */ /* 0x001fe2000fffe03f */
[----:B------:R1:W-:Y:S02]  /*327c0*/  UTMALDG.3D.MULTICAST [UR40], [UR30], UR46, desc[UR6] ;  /* 0x000006281e0073b4 */ /* 0x0003e4000801182e */
[----:B------:R-:W-:Y:S01]  /*327d0*/  UMOV UR18, UR50 ;  /* 0x0000003200127c82 */ /* 0x000fe20008000000 */
[----:B------:R-:W-:Y:S01]  /*327e0*/  UMOV UR11, UR35 ;  /* 0x00000023000b7c82 */ /* 0x000fe20008000000 */
[----:B------:R-:W-:Y:S01]  /*327f0*/  UMOV UR10, UR42 ;  /* 0x0000002a000a7c82 */ /* 0x000fe20008000000 */
[----:B------:R1:W-:Y:S01]  /*32800*/  UTMALDG.3D [UR32], [UR4], desc[UR6] ;  /* 0x00000620040075b4 */ /* 0x0003e20008011000 */
[----:B------:R1:W-:Y:S01]  /*32810*/  UTMALDG.3D [UR24], [UR4], desc[UR6] ;  /* 0x00000618040075b4 */ /* 0x0003e20008011000 */
[----:B------:R1:W-:Y:S01]  /*32820*/  UTMALDG.3D [UR16], [UR4], desc[UR6] ;  /* 0x00000610040075b4 */ /* 0x0003e20008011000 */
[----:B------:R1:W-:Y:S02]  /*32830*/  UTMALDG.3D [UR8], [UR4], desc[UR6] ;  /* 0x00000608040075b4 */ /* 0x0003e40008011000 */
[----:B-1----:R-:W-:Y:S05]  /*32840*/  @P1 BRA `(.L_x_554) ;  /* 0xfffffff800ac1947 */ /* 0x002fea000383ffff */
.L_x_551:
[----:B------:R-:W-:Y:S05]  /*32850*/  BSYNC B1 ;  /* 0x0000000000017941 */ /* 0x000fea0003800000 */
.L_x_550:
[----:B------:R-:W2:Y:S01]  /*32860*/  LDL.LU R15, [R1+0x204] ;  /* 0x00020400010f7983 */ /* 0x000ea20000300800 */
[----:B------:R-:W-:Y:S01]  /*32870*/  LOP3.LUT P2, RZ, R10, 0xff, RZ, 0xc0, !PT ;  /* 0x000000ff0aff7812 */ /* 0x000fe2000784c0ff */
[----:B------:R-:W-:Y:S01]  /*32880*/  IMAD.IADD R6, R7, 0x1, R6 ;  /* 0x0000000107067824 */ /* 0x000fe200078e0206 */
[----:B------:R-:W-:Y:S01]  /*32890*/  ULDC.64 UR4, c[0x0][0x650] ;  /* 0x0001940000047ab9 */ /* 0x000fe20000000a00 */
[----:B------:R-:W3:Y:S01]  /*328a0*/  LDL.LU R14, [R1+0x208] ;  /* 0x00020800010e7983 */ /* 0x000ee20000300800 */
[----:B------:R-:W-:Y:S01]  /*328b0*/  BSSY B1, `(.L_x_555) ;  /* 0x0000074000017945 */ /* 0x000fe20003800000 */
[----:B------:R-:W-:Y:S02]  /*328c0*/  MOV R11, 0xffffffff ;  /* 0xffffffff000b7802 */ /* 0x000fe40000000f00 */
[----:B------:R-:W-:Y:S02]  /*328d0*/  ISETP.GT.U32.AND P0, PT, R6, 0x3, PT ;  /* 0x000000030600780c */ /* 0x000fe40003f04070 */
[----:B------:R-:W-:-:S02]  /*328e0*/  SHF.R.U32.HI R2, RZ, 0x2, R6 ;  /* 0x00000002ff027819 */ /* 0x000fc40000011606 */
[----:B------:R-:W-:Y:S02]  /*328f0*/  ISETP.LT.U32.AND P0, PT, R7, 0x4, P0 ;  /* 0x000000040700780c */ /* 0x000fe40000701070 */
[----:B------:R-:W0:Y:S01]  /*32900*/  @P2 S2R R8, SR_CgaCtaId ;  /* 0x0000000000082919 */ /* 0x000e220000008800 */
[----:B------:R-:W-:Y:S02]  /*32910*/  @P2 MOV R3, 0x400 ;  /* 0x0000040000032802 */ /* 0x000fe40000000f00 */
[----:B------:R-:W-:Y:S02]  /*32920*/  LOP3.LUT R2, R2, 0x1, RZ, 0xc0, !PT ;  /* 0x0000000102027812 */ /* 0x000fe400078ec0ff */
[----:B------:R-:W-:Y:S02]  /*32930*/  LOP3.LUT R6, R6, 0x3, RZ, 0xc0, !PT ;  /* 0x0000000306067812 */ /* 0x000fe400078ec0ff */
[----:B------:R-:W-:Y:S02]  /*32940*/  ISETP.NE.U32.AND P1, PT, R2, 0x1, PT ;  /* 0x000000010200780c */ /* 0x000fe40003f25070 */
[----:B------:R-:W-:-:S02]  /*32950*/  PRMT R4, RZ, 0x7610, R4 ;  /* 0x00007610ff047816 */ /* 0x000fc40000000004 */
[----:B------:R-:W-:Y:S02]  /*32960*/  ISETP.GT.U32.AND P1, PT, R7, 0x3, !P1 ;  /* 0x000000030700780c */ /* 0x000fe40004f24070 */
[----:B------:R-:W-:Y:S02]  /*32970*/  PRMT R10, RZ, 0x7610, R10 ;  /* 0x00007610ff0a7816 */ /* 0x000fe4000000000a */
[----:B------:R-:W-:Y:S02]  /*32980*/  SEL R2, RZ, 0x1, !P1 ;  /* 0x00000001ff027807 */ /* 0x000fe40004800000 */
[----:B0-----:R-:W-:-:S04]  /*32990*/  @P2 LEA R3, R8, R3, 0x18 ;  /* 0x0000000308032211 */ /* 0x001fc800078ec0ff */
[----:B------:R0:W-:Y:S02]  /*329a0*/  @P2 SYNCS.ARRIVE.TRANS64.A1T0 RZ, [R3+URZ+0x58], RZ ;  /* 0x000058ff03ff29a7 */ /* 0x0001e4000810003f */
[----:B0-----:R-:W-:-:S04]  /*329b0*/  SEL R3, RZ, 0x1, !P0 ;  /* 0x00000001ff037807 */ /* 0x001fc80004000000 */
[----:B------:R-:W-:Y:S01]  /*329c0*/  LOP3.LUT R0, R2, R0, R3, 0x96, !PT ;  /* 0x0000000002007212 */ /* 0x000fe200078e9603 */
[----:B------:R-:W-:Y:S01]  /*329d0*/  IMAD.MOV.U32 R2, RZ, RZ, -0x1 ;  /* 0xffffffffff027424 */ /* 0x000fe200078e00ff */
[----:B------:R-:W-:Y:S02]  /*329e0*/  MOV R3, 0xffffffff ;  /* 0xffffffff00037802 */ /* 0x000fe40000000f00 */
[----:B---3--:R-:W-:-:S04]  /*329f0*/  IADD3 R14, P0, R14, UR22, RZ ;  /* 0x000000160e0e7c10 */ /* 0x008fc8000ff1e0ff */
[----:B--2---:R-:W-:Y:S01]  /*32a00*/  IADD3.X R15, R15, UR39, RZ, P0, !PT ;  /* 0x000000270f0f7c10 */ /* 0x004fe200087fe4ff */
[----:B------:R0:W-:Y:S01]  /*32a10*/  STL [R1+0x208], R14 ;  /* 0x0002080e01007387 */ /* 0x0001e20000100800 */
[----:B------:R-:W-:-:S03]  /*32a20*/  ISETP.GE.U32.AND P0, PT, R14, UR4, PT ;  /* 0x000000040e007c0c */ /* 0x000fc6000bf06070 */
[----:B------:R0:W-:Y:S01]  /*32a30*/  STL [R1+0x204], R15 ;  /* 0x0002040f01007387 */ /* 0x0001e20000100800 */
[----:B------:R-:W-:-:S13]  /*32a40*/  ISETP.GE.U32.AND.EX P0, PT, R15, UR5, PT, P0 ;  /* 0x000000050f007c0c */ /* 0x000fda000bf06100 */
[----:B0-----:R-:W-:Y:S05]  /*32a50*/  @P0 BRA `(.L_x_556) ;  /* 0x0000000400640947 */ /* 0x001fea0003800000 */
[----:B------:R-:W0:Y:S01]  /*32a60*/  S2R R9, SR_CTAID.X ;  /* 0x0000000000097919 */ /* 0x000e220000002500 */
[----:B------:R-:W-:Y:S01]  /*32a70*/  ULDC UR4, c[0x0][0x150] ;  /* 0x0000540000047ab9 */ /* 0x000fe20000000800 */
[----:B------:R-:W1:Y:S01]  /*32a80*/  LDC R4, c[0x0][0x144] ;  /* 0x00005100ff047b82 */ /* 0x000e620000000800 */
[----:B------:R-:W-:Y:S01]  /*32a90*/  UISETP.NE.AND UP0, UPT, UR38, URZ, UPT ;  /* 0x0000003f2600728c */ /* 0x000fe2000bf05270 */
[----:B------:R-:W2:Y:S01]  /*32aa0*/  S2R R2, SR_CTAID.Y ;  /* 0x0000000000027919 */ /* 0x000ea20000002600 */
[----:B------:R-:W-:-:S04]  /*32ab0*/  ULDC UR7, c[0x0][0x630] ;  /* 0x00018c0000077ab9 */ /* 0x000fc80000000800 */
[----:B------:R-:W-:Y:S01]  /*32ac0*/  PLOP3.LUT P0, PT, PT, PT, UP0, 0x80, 0x0 ;  /* 0x000000000000781c */ /* 0x000fe20003f0f008 */
[----:B------:R-:W3:Y:S01]  /*32ad0*/  LDC R13, c[0x0][0x148] ;  /* 0x00005200ff0d7b82 */ /* 0x000ee20000000800 */
[----:B0-----:R-:W-:Y:S02]  /*32ae0*/  I2FP.F32.U32 R3, R9 ;  /* 0x0000000900037245 */ /* 0x001fe40000201000 */
[----:B--2---:R-:W-:-:S03]  /*32af0*/  I2FP.F32.U32 R5, R2 ;  /* 0x0000000200057245 */ /* 0x004fc60000201000 */
[----:B------:R-:W-:Y:S01]  /*32b00*/  FMUL R3, R3, UR4 ;  /* 0x0000000403037c20 */ /* 0x000fe20008400000 */
[----:B------:R-:W-:Y:S02]  /*32b10*/  ULDC UR4, c[0x0][0x154] ;  /* 0x0000550000047ab9 */ /* 0x000fe40000000800 */
[----:B------:R-:W-:Y:S01]  /*32b20*/  FMUL R11, R5, UR4 ;  /* 0x00000004050b7c20 */ /* 0x000fe20008400000 */
[----:B------:R-:W-:Y:S02]  /*32b30*/  ULDC.64 UR4, c[0x0][0x628] ;  /* 0x00018a0000047ab9 */ /* 0x000fe40000000a00 */
[----:B------:R-:W0:Y:S08]  /*32b40*/  F2I.U32.TRUNC.NTZ R3, R3 ;  /* 0x0000000300037305 */ /* 0x000e30000020f000 */
[----:B------:R-:W2:Y:S01]  /*32b50*/  F2I.U32.TRUNC.NTZ R11, R11 ;  /* 0x0000000b000b7305 */ /* 0x000ea2000020f000 */
[----:B0-----:R-:W-:Y:S01]  /*32b60*/  IMAD.MOV R5, RZ, RZ, -R3 ;  /* 0x000000ffff057224 */ /* 0x001fe200078e0a03 */
[----:B------:R-:W-:-:S03]  /*32b70*/  MOV R3, R15 ;  /* 0x0000000f00037202 */ /* 0x000fc60000000f00 */
[----:B-1----:R-:W-:Y:S01]  /*32b80*/  IMAD R9, R4, R5, R9 ;  /* 0x0000000504097224 */ /* 0x002fe200078e0209 */
[----:B--2---:R-:W-:-:S05]  /*32b90*/  IADD3 R4, -R11, RZ, RZ ;  /* 0x000000ff0b047210 */ /* 0x004fca0007ffe1ff */
[----:B---3--:R-:W-:Y:S01]  /*32ba0*/  @P0 IMAD R9, R13, R4, R2 ;  /* 0x000000040d090224 */ /* 0x008fe200078e0202 */
[----:B------:R-:W-:Y:S01]  /*32bb0*/  ISETP.NE.U32.AND P0, PT, RZ, UR4, PT ;  /* 0x00000004ff007c0c */ /* 0x000fe2000bf05070 */
[----:B------:R-:W-:-:S03]  /*32bc0*/  IMAD.MOV.U32 R2, RZ, RZ, R14 ;  /* 0x000000ffff027224 */ /* 0x000fc600078e000e */
[----:B------:R-:W-:-:S13]  /*32bd0*/  ISETP.NE.AND.EX P0, PT, RZ, UR5, PT, P0 ;  /* 0x00000005ff007c0c */ /* 0x000fda000bf05300 */
[----:B------:R-:W-:Y:S05]  /*32be0*/  @!P0 BRA `(.L_x_557) ;  /* 0x0000000000288947 */ /* 0x000fea0003800000 */
[----:B------:R-:W-:Y:S02]  /*32bf0*/  ULDC UR6, c[0x0][0x634] ;  /* 0x00018d0000067ab9 */ /* 0x000fe40000000800 */
[----:B------:R-:W-:-:S05]  /*32c00*/  IADD3 R3, P0, R14, UR6, RZ ;  /* 0x000000060e037c10 */ /* 0x000fca000ff1e0ff */
[----:B------:R-:W-:-:S04]  /*32c10*/  IMAD.X R11, RZ, RZ, R15, P0 ;  /* 0x000000ffff0b7224 */ /* 0x000fc800000e060f */
[----:B------:R-:W-:-:S04]  /*32c20*/  IMAD.WIDE.U32 R4, R11, UR4, RZ ;  /* 0x000000040b047c25 */ /* 0x000fc8000f8e00ff */
[----:B------:R-:W-:-:S04]  /*32c30*/  IMAD.WIDE.U32 R4, P0, R3, UR5, R4 ;  /* 0x0000000503047c25 */ /* 0x000fc8000f800004 */
[----:B------:R-:W-:-:S04]  /*32c40*/  IMAD.WIDE.U32 R2, R3, UR4, RZ ;  /* 0x0000000403027c25 */ /* 0x000fc8000f8e00ff */
[----:B------:R-:W-:Y:S01]  /*32c50*/  IMAD.MOV.U32 R2, RZ, RZ, R5 ;  /* 0x000000ffff027224 */ /* 0x000fe200078e0005 */
[----:B------:R-:W-:Y:S02]  /*32c60*/  IADD3 RZ, P1, R3, R4, RZ ;  /* 0x0000000403ff7210 */ /* 0x000fe40007f3e0ff */
[----:B------:R-:W-:-:S03]  /*32c70*/  IADD3.X R3, RZ, RZ, RZ, P0, !PT ;  /* 0x000000ffff037210 */ /* 0x000fc600007fe4ff */
[----:B------:R-:W-:-:S08]  /*32c80*/  IMAD.WIDE.U32.X R2, R11, UR5, R2, P1 ;  /* 0x000000050b027c25 */ /* 0x000fd000088e0402 */
.L_x_557:
[--C-:B------:R-:W-:Y:S01]  /*32c90*/  SHF.R.U64 R11, R2, UR7, R3.reuse ;  /* 0x00000007020b7c19 */ /* 0x100fe20008001203 */
[----:B------:R-:W-:Y:S01]  /*32ca0*/  ULDC.64 UR4, c[0x0][0x620] ;  /* 0x0001880000047ab9 */ /* 0x000fe20000000a00 */
[----:B------:R-:W-:Y:S01]  /*32cb0*/  SHF.R.U32.HI R2, RZ, UR7, R3 ;  /* 0x00000007ff027c19 */ /* 0x000fe20008011603 */
[----:B------:R-:W-:Y:S01]  /*32cc0*/  ULDC.64 UR6, c[0x0][0x640] ;  /* 0x0001900000067ab9 */ /* 0x000fe20000000a00 */
[----:B------:R-:W-:Y:S02]  /*32cd0*/  IADD3 R13, P0, RZ, -R11, RZ ;  /* 0x8000000bff0d7210 */ /* 0x000fe40007f1e0ff */
[----:B------:R-:W-:Y:S02]  /*32ce0*/  MOV R3, R15 ;  /* 0x0000000f00037202 */ /* 0x000fe40000000f00 */
[----:B------:R-:W-:Y:S02]  /*32cf0*/  IADD3.X R2, RZ, ~R2, RZ, P0, !PT ;  /* 0x80000002ff027210 */ /* 0x000fe400007fe4ff */
[----:B------:R-:W-:-:S03]  /*32d00*/  ISETP.NE.U32.AND P0, PT, RZ, UR6, PT ;  /* 0x00000006ff007c0c */ /* 0x000fc6000bf05070 */
[----:B------:R-:W-:Y:S01]  /*32d10*/  IMAD R2, R2, UR4, RZ ;  /* 0x0000000402027c24 */ /* 0x000fe2000f8e02ff */
[----:B------:R-:W-:-:S03]  /*32d20*/  ISETP.NE.AND.EX P0, PT, RZ, UR7, PT, P0 ;  /* 0x00000007ff007c0c */ /* 0x000fc6000bf05300 */
[----:B------:R-:W-:Y:S02]  /*32d30*/  IMAD R5, R13, UR5, R2 ;  /* 0x000000050d057c24 */ /* 0x000fe4000f8e0202 */
[----:B------:R-:W-:-:S04]  /*32d40*/  IMAD.MOV.U32 R2, RZ, RZ, R14 ;  /* 0x000000ffff027224 */ /* 0x000fc800078e000e */
[----:B------:R-:W-:Y:S01]  /*32d50*/  IMAD.WIDE.U32 R2, R13, UR4, R2 ;  /* 0x000000040d027c25 */ /* 0x000fe2000f8e0002 */
[----:B------:R-:W-:-:S03]  /*32d60*/  ULDC UR4, c[0x0][0x618] ;  /* 0x0001860000047ab9 */ /* 0x000fc60000000800 */
[----:B------:R-:W-:-:S05]  /*32d70*/  IMAD.IADD R3, R3, 0x1, R5 ;  /* 0x0000000103037824 */ /* 0x000fca00078e0205 */
[--C-:B------:R-:W-:Y:S02]  /*32d80*/  SHF.R.U64 R12, R2, UR4, R3.reuse ;  /* 0x00000004020c7c19 */ /* 0x100fe40008001203 */
[----:B------:R-:W-:Y:S01]  /*32d90*/  SHF.R.U32.HI R3, RZ, UR4, R3 ;  /* 0x00000004ff037c19 */ /* 0x000fe20008011603 */
[----:B------:R-:W-:-:S03]  /*32da0*/  ULDC UR4, c[0x0][0x608] ;  /* 0x0001820000047ab9 */ /* 0x000fc60000000800 */
[--C-:B------:R-:W-:Y:S02]  /*32db0*/  SHF.R.U32.HI R2, RZ, UR4, R3.reuse ;  /* 0x00000004ff027c19 */ /* 0x100fe40008011603 */
[----:B------:R-:W-:Y:S01]  /*32dc0*/  SHF.R.U64 R13, R12, UR4, R3 ;  /* 0x000000040c0d7c19 */ /* 0x000fe20008001203 */
[----:B------:R-:W-:Y:S02]  /*32dd0*/  ULDC UR4, c[0x0][0x658] ;  /* 0x0001960000047ab9 */ /* 0x000fe40000000800 */
[--C-:B------:R-:W-:Y:S02]  /*32de0*/  SHF.R.U32.HI R15, RZ, UR4, R2.reuse ;  /* 0x00000004ff0f7c19 */ /* 0x100fe40008011602 */
[----:B------:R-:W-:-:S03]  /*32df0*/  SHF.R.U64 R14, R13, UR4, R2 ;  /* 0x000000040d0e7c19 */ /* 0x000fc60008001202 */
[----:B------:R-:W-:Y:S01]  /*32e00*/  IMAD.MOV.U32 R3, RZ, RZ, R15 ;  /* 0x000000ffff037224 */ /* 0x000fe200078e000f */
[----:B------:R-:W-:Y:S01]  /*32e10*/  MOV R2, R14 ;  /* 0x0000000e00027202 */ /* 0x000fe20000000f00 */
[----:B------:R-:W-:Y:S06]  /*32e20*/  @!P0 BRA `(.L_x_558) ;  /* 0x0000000000288947 */ /* 0x000fec0003800000 */
[----:B------:R-:W-:Y:S02]  /*32e30*/  ULDC UR4, c[0x0][0x64c] ;  /* 0x0001930000047ab9 */ /* 0x000fe40000000800 */
[----:B------:R-:W-:-:S04]  /*32e40*/  IADD3 R3, P0, R14, UR4, RZ ;  /* 0x000000040e037c10 */ /* 0x000fc8000ff1e0ff */
[----:B------:R-:W-:-:S05]  /*32e50*/  IADD3.X R15, RZ, R15, RZ, P0, !PT ;  /* 0x0000000fff0f7210 */ /* 0x000fca00007fe4ff */
[----:B------:R-:W-:-:S04]  /*32e60*/  IMAD.WIDE.U32 R4, R15, UR6, RZ ;  /* 0x000000060f047c25 */ /* 0x000fc8000f8e00ff */
[----:B------:R-:W-:-:S04]  /*32e70*/  IMAD.WIDE.U32 R4, P0, R3, UR7, R4 ;  /* 0x0000000703047c25 */ /* 0x000fc8000f800004 */
[----:B------:R-:W-:Y:S01]  /*32e80*/  IMAD.WIDE.U32 R2, R3, UR6, RZ ;  /* 0x0000000603027c25 */ /* 0x000fe2000f8e00ff */
[----:B------:R-:W-:-:S04]  /*32e90*/  MOV R2, R5 ;  /* 0x0000000500027202 */ /* 0x000fc80000000f00 */
[----:B------:R-:W-:Y:S01]  /*32ea0*/  IADD3 RZ, P1, R3, R4, RZ ;  /* 0x0000000403ff7210 */ /* 0x000fe20007f3e0ff */
[----:B------:R-:W-:-:S04]  /*32eb0*/  IMAD.X R3, RZ, RZ, RZ, P0 ;  /* 0x000000ffff037224 */ /* 0x000fc800000e06ff */
[----:B------:R-:W-:-:S08]  /*32ec0*/  IMAD.WIDE.U32.X R2, R15, UR7, R2, P1 ;  /* 0x000000070f027c25 */ /* 0x000fd000088e0402 */
.L_x_558:
[----:B------:R-:W-:Y:S01]  /*32ed0*/  ULDC UR4, c[0x0][0x648] ;  /* 0x0001920000047ab9 */ /* 0x000fe20000000800 */
[----:B------:R-:W-:Y:S01]  /*32ee0*/  LOP3.LUT R13, R13, UR29, RZ, 0xc0, !PT ;  /* 0x0000001d0d0d7c12 */ /* 0x000fe2000f8ec0ff */
[----:B------:R-:W-:Y:S01]  /*32ef0*/  UISETP.NE.AND UP0, UPT, UR38, URZ, UPT ;  /* 0x0000003f2600728c */ /* 0x000fe2000bf05270 */
[----:B------:R-:W-:Y:S01]  /*32f00*/  SHF.R.U64 R2, R2, UR4, R3 ;  /* 0x0000000402027c19 */ /* 0x000fe20008001203 */
[----:B------:R-:W-:-:S04]  /*32f10*/  ULDC UR4, c[0x0][0x638] ;  /* 0x00018e0000047ab9 */ /* 0x000fc80000000800 */
[----:B------:R-:W-:Y:S01]  /*32f20*/  IMAD.MOV R3, RZ, RZ, -R2 ;  /* 0x000000ffff037224 */ /* 0x000fe200078e0a02 */
[----:B------:R-:W-:Y:S01]  /*32f30*/  PLOP3.LUT P0, PT, PT, PT, UP0, 0x40, 0x0 ;  /* 0x000000000000781c */ /* 0x000fe20003f0e808 */
[----:B------:R-:W-:Y:S01]  /*32f40*/  IMAD R4, R2, UR13, R13 ;  /* 0x0000000d02047c24 */ /* 0x000fe2000f8e020d */
[----:B------:R-:W-:Y:S01]  /*32f50*/  PLOP3.LUT P1, PT, PT, PT, UP0, 0x40, 0x0 ;  /* 0x000000000000781c */ /* 0x000fe20003f2e808 */
[----:B------:R-:W-:Y:S01]  /*32f60*/  IMAD R14, R3, UR4, R14 ;  /* 0x00000004030e7c24 */ /* 0x000fe2000f8e020e */
[----:B------:R-:W-:Y:S01]  /*32f70*/  ULDC UR4, c[0x0][0x610] ;  /* 0x0001840000047ab9 */ /* 0x000fe20000000800 */
[----:B------:R-:W-:Y:S01]  /*32f80*/  LOP3.LUT R3, R12, UR21, RZ, 0xc0, !PT ;  /* 0x000000150c037c12 */ /* 0x000fe2000f8ec0ff */
[----:B------:R-:W-:Y:S01]  /*32f90*/  IMAD R9, R4, UR4, R9 ;  /* 0x0000000404097c24 */ /* 0x000fe2000f8e0209 */
[----:B------:R-:W-:Y:S01]  /*32fa0*/  ULDC UR4, c[0x0][0x600] ;  /* 0x0001800000047ab9 */ /* 0x000fe20000000800 */
[----:B------:R-:W-:Y:S02]  /*32fb0*/  MOV R4, 0x1 ;  /* 0x0000000100047802 */ /* 0x000fe40000000f00 */
[----:B------:R-:W-:-:S05]  /*32fc0*/  IMAD R14, R14, UR4, R3 ;  /* 0x000000040e0e7c24 */ /* 0x000fca000f8e0203 */
[----:B------:R-:W-:Y:S02]  /*32fd0*/  SEL R2, R14, R9, P0 ;  /* 0x000000090e027207 */ /* 0x000fe40000000000 */
[----:B------:R-:W-:-:S07]  /*32fe0*/  SEL R3, R9, R14, P1 ;  /* 0x0000000e09037207 */ /* 0x000fce0000800000 */
.L_x_556:
[----:B------:R-:W-:Y:S05]  /*32ff0*/  BSYNC B1 ;  /* 0x0000000000017941 */ /* 0x000fea0003800000 */
.L_x_555:
[----:B------:R-:W-:-:S13]  /*33000*/  LOP3.LUT P0, RZ, R4, 0xff, RZ, 0xc0, !PT ;  /* 0x000000ff04ff7812 */ /* 0x000fda000780c0ff */
[----:B------:R-:W-:Y:S05]  /*33010*/  @P0 BRA `(.L_x_559) ;  /* 0xfffffff000800947 */ /* 0x000fea000383ffff */
[----:B------:R-:W-:Y:S05]  /*33020*/  BSYNC B0 ;  /* 0x0000000000007941 */ /* 0x000fea0003800000 */
.L_x_548:
[----:B------:R-:W-:-:S03]  /*33030*/  UMOV UR4, 0xffffffff ;  /* 0xffffffff00047882 */ /* 0x000fc60000000000 */
[----:B------:R-:W-:Y:S05]  /*33040*/  BRA.DIV UR4, `(.L_x_560) ;  /* 0x0000000604187947 */ /* 0x000fea000b800000 */
[----:B------:R-:W-:-:S13]  /*33050*/  ELECT P6, URZ, PT ;  /* 0x00000000003f782f */ /* 0x000fda00038c0000 */
.L_x_574:
[----:B------:R-:W-:Y:S04]  /*33060*/  BSSY B0, `(.L_x_561) ;  /* 0x000002c000007945 */ /* 0x000fe80003800000 */
[----:B------:R-:W-:Y:S05]  /*33070*/  @!P6 BRA `(.L_x_562) ;  /* 0x0000000000a8e947 */ /* 0x000fea0003800000 */
[----:B------:R-:W-:-:S04]  /*33080*/  ULOP3.LUT UR4, UR37, 0x2, URZ, 0xfc, !UPT ;  /* 0x0000000225047892 */ /* 0x000fc8000f8efc3f */
[----:B------:R-:W-:-:S06]  /*33090*/  UISETP.NE.AND UP0, UPT, UR4, 0x3, UPT ;  /* 0x000000030400788c */ /* 0x000fcc000bf05270 */
[----:B------:R-:W-:-:S13]  /*330a0*/  PLOP3.LUT P0, PT, PT, PT, UP0, 0x80, 0x0 ;  /* 0x000000000000781c */ /* 0x000fda0003f0f008 */
[----:B------:R-:W-:Y:S05]  /*330b0*/  @!P0 BRA `(.L_x_563) ;  /* 0x0000000000048947 */ /* 0x000fea0003800000 */
[----:B------:R-:W-:Y:S01]  /*330c0*/  BPT.TRAP 0x1 ;  /* 0x000000040000795c */ /* 0x000fe20000300000 */
.L_x_563:
[----:B------:R-:W0:Y:S01]  /*330d0*/  S2R R3, SR_CgaCtaId ;  /* 0x0000000000037919 */ /* 0x000e220000008800 */
[----:B------:R-:W-:-:S04]  /*330e0*/  MOV R2, 0x400 ;  /* 0x0000040000027802 */ /* 0x000fc80000000f00 */
[----:B0-----:R-:W-:Y:S02]  /*330f0*/  LEA R3, R3, R2, 0x18 ;  /* 0x0000000203037211 */ /* 0x001fe400078ec0ff */
[----:B------:R-:W-:-:S03]  /*33100*/  SHF.L.U32 R2, R0, 0x1f, RZ ;  /* 0x0000001f00027819 */ /* 0x000fc600000006ff */
[----:B------:R-:W-:-:S05]  /*33110*/  VIADD R3, R3, 0x20 ;  /* 0x0000002003037836 */ /* 0x000fca0000000000 */
[----:B------:R-:W-:-:S04]  /*33120*/  LEA R5, R6, R3, 0x3 ;  /* 0x0000000306057211 */ /* 0x000fc800078e18ff */
[----:B------:R-:W0:Y:S02]  /*33130*/  SYNCS.PHASECHK.TRANS64.TRYWAIT P0, [R5+URZ], R2 ;  /* 0x00000002050075a7 */ /* 0x000e24000800017f */
[----:B0-----:R-:W-:Y:S05]  /*33140*/  @!P0 BRA `(.L_x_564) ;  /* 0x0000000000f88947 */ /* 0x001fea0003800000 */
.L_x_575:
[----:B------:R-:W-:-:S05]  /*33150*/  VIADD R6, R6, 0x1 ;  /* 0x0000000106067836 */ /* 0x000fca0000000000 */
[----:B------:R-:W-:-:S04]  /*33160*/  ISETP.NE.AND P0, PT, R6, 0x4, PT ;  /* 0x000000040600780c */ /* 0x000fc80003f05270 */
[----:B0-----:R-:W-:Y:S02]  /*33170*/  SEL R5, RZ, 0x1, P0 ;  /* 0x00000001ff057807 */ /* 0x001fe40000000000 */
[----:B------:R-:W-:Y:S02]  /*33180*/  SEL R6, R6, RZ, P0 ;  /* 0x000000ff06067207 */ /* 0x000fe40000000000 */
[----:B------:R-:W-:Y:S02]  /*33190*/  LOP3.LUT R5, R0, R5, RZ, 0x3c, !PT ;  /* 0x0000000500057212 */ /* 0x000fe400078e3cff */
[----:B------:R-:W-:Y:S02]  /*331a0*/  LEA R7, R6, R3, 0x3 ;  /* 0x0000000306077211 */ /* 0x000fe400078e18ff */
[----:B------:R-:W-:-:S04]  /*331b0*/  SHF.L.U32 R0, R5, 0x1f, RZ ;  /* 0x0000001f05007819 */ /* 0x000fc800000006ff */
[----:B------:R-:W0:Y:S02]  /*331c0*/  SYNCS.PHASECHK.TRANS64.TRYWAIT P0, [R7+URZ], R0 ;  /* 0x00000000070075a7 */ /* 0x000e24000800017f */
[----:B0-----:R-:W-:Y:S05]  /*331d0*/  @!P0 BRA `(.L_x_565) ;  /* 0x0000000000e88947 */ /* 0x001fea0003800000 */
.L_x_576:
[----:B0-----:R-:W-:-:S05]  /*331e0*/  VIADD R0, R6, 0x1 ;  /* 0x0000000106007836 */ /* 0x001fca0000000000 */
[----:B------:R-:W-:-:S04]  /*331f0*/  ISETP.NE.AND P0, PT, R0, 0x4, PT ;  /* 0x000000040000780c */ /* 0x000fc80003f05270 */
[----:B------:R-:W-:Y:S02]  /*33200*/  SEL R2, RZ, 0x1, P0 ;  /* 0x00000001ff027807 */ /* 0x000fe40000000000 */
[----:B------:R-:W-:Y:S02]  /*33210*/  SEL R4, R0, RZ, P0 ;  /* 0x000000ff00047207 */ /* 0x000fe40000000000 */
[----:B------:R-:W-:Y:S02]  /*33220*/  LOP3.LUT R5, R5, R2, RZ, 0x3c, !PT ;  /* 0x0000000205057212 */ /* 0x000fe400078e3cff */
[----:B------:R-:W-:Y:S02]  /*33230*/  LEA R7, R4, R3, 0x3 ;  /* 0x0000000304077211 */ /* 0x000fe400078e18ff */
[----:B------:R-:W-:-:S04]  /*33240*/  SHF.L.U32 R0, R5, 0x1f, RZ ;  /* 0x0000001f05007819 */ /* 0x000fc800000006ff */
[----:B------:R-:W0:Y:S02]  /*33250*/  SYNCS.PHASECHK.TRANS64.TRYWAIT P0, [R7+URZ], R0 ;  /* 0x00000000070075a7 */ /* 0x000e24000800017f */
[----:B0-----:R-:W-:Y:S05]  /*33260*/  @!P0 BRA `(.L_x_566) ;  /* 0x0000000000d88947 */ /* 0x001fea0003800000 */
.L_x_577:
[----:B0-----:R-:W-:-:S05]  /*33270*/  VIADD R0, R4, 0x1 ;  /* 0x0000000104007836 */ /* 0x001fca0000000000 */
[----:B------:R-:W-:-:S04]  /*33280*/  ISETP.NE.AND P0, PT, R0, 0x4, PT ;  /* 0x000000040000780c */ /* 0x000fc80003f05270 */
[----:B------:R-:W-:Y:S02]  /*33290*/  SEL R2, RZ, 0x1, P0 ;  /* 0x00000001ff027807 */ /* 0x000fe40000000000 */
[----:B------:R-:W-:Y:S02]  /*332a0*/  SEL R0, R0, RZ, P0 ;  /* 0x000000ff00007207 */ /* 0x000fe40000000000 */
[----:B------:R-:W-:Y:S02]  /*332b0*/  LOP3.LUT R2, R5, R2, RZ, 0x3c, !PT ;  /* 0x0000000205027212 */ /* 0x000fe400078e3cff */
[----:B------:R-:W-:Y:S02]  /*332c0*/  LEA R3, R0, R3, 0x3 ;  /* 0x0000000300037211 */ /* 0x000fe400078e18ff */
[----:B------:R-:W-:-:S07]  /*332d0*/  SHF.L.U32 R0, R2, 0x1f, RZ ;  /* 0x0000001f02007819 */ /* 0x000fce00000006ff */
.L_x_567:
[----:B0-----:R0:W1:Y:S02]  /*332e0*/  SYNCS.PHASECHK.TRANS64.TRYWAIT P0, [R3+URZ], R0 ;  /* 0x00000000030075a7 */ /* 0x001064000800017f */
[----:B-1----:R-:W-:Y:S05]  /*332f0*/  @!P0 NANOSLEEP.SYNCS 0x989680 ;  /* 0x009896800000895d */ /* 0x002fea0003900000 */
[----:B------:R-:W1:Y:S02]  /*33300*/  @!P0 SYNCS.PHASECHK.TRANS64 P0, [R3+URZ], R0 ;  /* 0x00000000030085a7 */ /* 0x000e64000800007f */
[----:B-1----:R-:W-:Y:S05]  /*33310*/  @!P0 BRA `(.L_x_567) ;  /* 0xfffffffc00f08947 */ /* 0x002fea000383ffff */
.L_x_562:
[----:B------:R-:W-:Y:S05]  /*33320*/  BSYNC B0 ;  /* 0x0000000000007941 */ /* 0x000fea0003800000 */
.L_x_561:
[----:B------:R-:W-:Y:S05]  /*33330*/  EXIT ;  /* 0x000000000000794d */ /* 0x000fea0003800000 */
.L_x_21:
[----:B-1----:R1:W2:Y:S02]  /*33340*/  SYNCS.PHASECHK.TRANS64.TRYWAIT P1, [R4+URZ], R3 ;  /* 0x00000003040075a7 */ /* 0x0022a4000802017f */
[----:B--2---:R-:W-:Y:S05]  /*33350*/  @!P1 NANOSLEEP.SYNCS 0x989680 ;  /* 0x009896800000995d */ /* 0x004fea0003900000 */
[----:B------:R-:W2:Y:S02]  /*33360*/  @!P1 SYNCS.PHASECHK.TRANS64 P1, [R4+URZ], R3 ;  /* 0x00000003040095a7 */ /* 0x000ea4000802007f */
[----:B--2---:R-:W-:Y:S05]  /*33370*/  @!P1 BRA `(.L_x_21) ;  /* 0xfffffffc00f09947 */ /* 0x004fea000383ffff */
[----:B------:R-:W-:Y:S05]  /*33380*/  BRA `(.L_x_20) ;  /* 0xfffffce000c07947 */ /* 0x000fea000383ffff */
.L_x_26:
[----:B-1----:R1:W2:Y:S02]  /*33390*/  SYNCS.PHASECHK.TRANS64.TRYWAIT P1, [R3+URZ], R4 ;  /* 0x00000004030075a7 */ /* 0x0022a4000802017f */
[----:B--2---:R-:W-:Y:S05]  /*333a0*/  @!P1 NANOSLEEP.SYNCS 0x989680 ;  /* 0x009896800000995d */ /* 0x004fea0003900000 */
[----:B------:R-:W2:Y:S02]  /*333b0*/  @!P1 SYNCS.PHASECHK.TRANS64 P1, [R3+URZ], R4 ;  /* 0x00000004030095a7 */ /* 0x000ea4000802007f */
[----:B--2---:R-:W-:Y:S05]  /*333c0*/  @!P1 BRA `(.L_x_26) ;  /* 0xfffffffc00f09947 */ /* 0x004fea000383ffff */
[----:B------:R-:W-:Y:S05]  /*333d0*/  BRA `(.L_x_25) ;  /* 0xfffffdd8003c7947 */ /* 0x000fea000383ffff */
.L_x_549:
[----:B------:R-:W-:Y:S01]  /*333e0*/  BSSY B1, `(.L_x_568) ;  /* 0x0000006000017945 */ /* 0x000fe20003800000 */
[----:B------:R-:W-:-:S07]  /*333f0*/  IMAD.MOV.U32 R15, RZ, RZ, -0x1 ;  /* 0xffffffffff0f7424 */ /* 0x000fce00078e00ff */
[----:B------:R-:W-:Y:S05]  /*33400*/  WARPSYNC.COLLECTIVE R15, `(.L_x_569) ;  /* 0x000000000f0c7348 */ /* 0x000fea0003c00000 */
[----:B------:R-:W-:Y:S02]  /*33410*/  ELECT P6, UR62, PT ;  /* 0x00000000003e782f */ /* 0x000fe400038c0000 */
[----:B------:R-:W-:Y:S01]  /*33420*/  MOV R14, UR62 ;  /* 0x0000003e000e7c02 */ /* 0x000fe20008000f00 */
[----:B------:R-:W-:Y:S10]  /*33430*/  ENDCOLLECTIVE ;  /* 0x000000000000791b */ /* 0x000ff40003800000 */
.L_x_569:
[----:B------:R-:W-:Y:S05]  /*33440*/  BSYNC B1 ;  /* 0x0000000000017941 */ /* 0x000fea0003800000 */
.L_x_568:
[----:B------:R-:W-:Y:S05]  /*33450*/  BRA `(.L_x_570) ;  /* 0xffffffec007c7947 */ /* 0x000fea000383ffff */
.L_x_552:
[----:B0-----:R0:W1:Y:S02]  /*33460*/  SYNCS.PHASECHK.TRANS64.TRYWAIT P0, [R15+URZ+0x20], R14 ;  /* 0x0000200e0f0075a7 */ /* 0x001064000800017f */
[----:B-1----:R-:W-:Y:S05]  /*33470*/  @!P0 NANOSLEEP.SYNCS 0x989680 ;  /* 0x009896800000895d */ /* 0x002fea0003900000 */
[----:B------:R-:W1:Y:S02]  /*33480*/  @!P0 SYNCS.PHASECHK.TRANS64 P0, [R15+URZ+0x20], R14 ;  /* 0x0000200e0f0085a7 */ /* 0x000e64000800007f */
[----:B-1----:R-:W-:Y:S05]  /*33490*/  @!P0 BRA `(.L_x_552) ;  /* 0xfffffffc00f08947 */ /* 0x002fea000383ffff */
[----:B------:R-:W-:Y:S05]  /*334a0*/  BRA `(.L_x_571) ;  /* 0xffffffec00b47947 */ /* 0x000fea000383ffff */
.L_x_560:
[----:B------:R-:W-:Y:S01]  /*334b0*/  BSSY B0, `(.L_x_572) ;  /* 0x0000006000007945 */ /* 0x000fe20003800000 */
[----:B------:R-:W-:-:S07]  /*334c0*/  MOV R15, 0xffffffff ;  /* 0xffffffff000f7802 */ /* 0x000fce0000000f00 */
[----:B------:R-:W-:Y:S05]  /*334d0*/  WARPSYNC.COLLECTIVE R15, `(.L_x_573) ;  /* 0x000000000f0c7348 */ /* 0x000fea0003c00000 */
[----:B------:R-:W-:Y:S02]  /*334e0*/  ELECT P6, UR62, PT ;  /* 0x00000000003e782f */ /* 0x000fe400038c0000 */
[----:B------:R-:W-:Y:S01]  /*334f0*/  MOV R14, UR62 ;  /* 0x0000003e000e7c02 */ /* 0x000fe20008000f00 */
[----:B------:R-:W-:Y:S10]  /*33500*/  ENDCOLLECTIVE ;  /* 0x000000000000791b */ /* 0x000ff40003800000 */
.L_x_573:
[----:B------:R-:W-:Y:S05]  /*33510*/  BSYNC B0 ;  /* 0x0000000000007941 */ /* 0x000fea0003800000 */
.L_x_572:
[----:B------:R-:W-:Y:S05]  /*33520*/  BRA `(.L_x_574) ;  /* 0xfffffff800cc7947 */ /* 0x000fea000383ffff */
.L_x_564:
[----:B0-----:R0:W1:Y:S02]  /*33530*/  SYNCS.PHASECHK.TRANS64.TRYWAIT P0, [R5+URZ], R2 ;  /* 0x00000002050075a7 */ /* 0x001064000800017f */
[----:B-1----:R-:W-:Y:S05]  /*33540*/  @!P0 NANOSLEEP.SYNCS 0x989680 ;  /* 0x009896800000895d */ /* 0x002fea0003900000 */
[----:B------:R-:W1:Y:S02]  /*33550*/  @!P0 SYNCS.PHASECHK.TRANS64 P0, [R5+URZ], R2 ;  /* 0x00000002050085a7 */ /* 0x000e64000800007f */
[----:B-1----:R-:W-:Y:S05]  /*33560*/  @!P0 BRA `(.L_x_564) ;  /* 0xfffffffc00f08947 */ /* 0x002fea000383ffff */
[----:B------:R-:W-:Y:S05]  /*33570*/  BRA `(.L_x_575) ;  /* 0xfffffff800f47947 */ /* 0x000fea000383ffff */
.L_x_565:
[----:B0-----:R0:W1:Y:S02]  /*33580*/  SYNCS.PHASECHK.TRANS64.TRYWAIT P0, [R7+URZ], R0 ;  /* 0x00000000070075a7 */ /* 0x001064000800017f */
[----:B-1----:R-:W-:Y:S05]  /*33590*/  @!P0 NANOSLEEP.SYNCS 0x989680 ;  /* 0x009896800000895d */ /* 0x002fea0003900000 */
[----:B------:R-:W1:Y:S02]  /*335a0*/  @!P0 SYNCS.PHASECHK.TRANS64 P0, [R7+URZ], R0 ;  /* 0x00000000070085a7 */ /* 0x000e64000800007f */
[----:B-1----:R-:W-:Y:S05]  /*335b0*/  @!P0 BRA `(.L_x_565) ;  /* 0xfffffffc00f08947 */ /* 0x002fea000383ffff */
[----:B------:R-:W-:Y:S05]  /*335c0*/  BRA `(.L_x_576) ;  /* 0xfffffffc00047947 */ /* 0x000fea000383ffff */
.L_x_566:
[----:B0-----:R0:W1:Y:S02]  /*335d0*/  SYNCS.PHASECHK.TRANS64.TRYWAIT P0, [R7+URZ], R0 ;  /* 0x00000000070075a7 */ /* 0x001064000800017f */
[----:B-1----:R-:W-:Y:S05]  /*335e0*/  @!P0 NANOSLEEP.SYNCS 0x989680 ;  /* 0x009896800000895d */ /* 0x002fea0003900000 */
[----:B------:R-:W1:Y:S02]  /*335f0*/  @!P0 SYNCS.PHASECHK.TRANS64 P0, [R7+URZ], R0 ;  /* 0x00000000070085a7 */ /* 0x000e64000800007f */
[----:B-1----:R-:W-:Y:S05]  /*33600*/  @!P0 BRA `(.L_x_566) ;  /* 0xfffffffc00f08947 */ /* 0x002fea000383ffff */
[----:B------:R-:W-:Y:S05]  /*33610*/  BRA `(.L_x_577) ;  /* 0xfffffffc00147947 */ /* 0x000fea000383ffff */
.L_x_578:
[----:B------:R-:W-:-:S00]  /*33620*/  BRA `(.L_x_578) ;  /* 0xfffffffc00fc7947 */ /* 0x000fc0000383ffff */
[----:B------:R-:W-:-:S00]  /*33630*/  NOP ;  /* 0x0000000000007918 */ /* 0x000fc00000000000 */
        /* <DEDUP_REMOVED lines=12> */
.L_x_579:


//--------------------- .nv.global.init           --------------------------
	.section	.nv.global.init,"aw",@progbits
.nv.global.init:
	.type		$str$22,@object
	.size		$str$22,($str$23 - $str$22)
$str$22:
        /*0000*/ 	.byte	0x6b, 0x5f, 0x74, 0x69, 0x6c, 0x65, 0x5f, 0x63, 0x6f, 0x75, 0x6e, 0x74, 0x20, 0x3e, 0x3d, 0x20
        /*0010*/ 	.byte	0x31, 0x00
	.type		$str$23,@object
	.size		$str$23,(__unnamed_1 - $str$23)
$str$23:
        /*0012*/ 	.byte	0x2f, 0x74, 0x6d, 0x70, 0x2f, 0x63, 0x75, 0x74, 0x6c, 0x61, 0x73, 0x73, 0x5f, 0x73, 0x77, 0x65
        /*0022*/ 	.byte	0x65, 0x70, 0x5f, 0x73, 0x72, 0x63, 0x2f, 0x69, 0x6e, 0x63, 0x6c, 0x75, 0x64, 0x65, 0x2f, 0x63
        /*0032*/ 	.byte	0x75, 0x74, 0x6c, 0x61, 0x73, 0x73, 0x2f, 0x67, 0x65, 0x6d, 0x6d, 0x2f, 0x63, 0x6f, 0x6c, 0x6c
        /*0042*/ 	.byte	0x65, 0x63, 0x74, 0x69, 0x76, 0x65, 0x2f, 0x73, 0x6d, 0x39, 0x30, 0x5f, 0x6d, 0x6d, 0x61, 0x5f
        /*0052*/ 	.byte	0x74, 0x6d, 0x61, 0x5f, 0x67, 0x6d, 0x6d, 0x61, 0x5f, 0x73, 0x73, 0x5f, 0x77, 0x61, 0x72, 0x70
        /*0062*/ 	.byte	0x73, 0x70, 0x65, 0x63, 0x69, 0x61, 0x6c, 0x69, 0x7a, 0x65, 0x64, 0x2e, 0x68, 0x70, 0x70, 0x00
	.type		__unnamed_1,@object
	.size		__unnamed_1,(.L_0 - __unnamed_1)
__unnamed_1:
        /* <DEDUP_REMOVED lines=178> */
        /*0b92*/ 	.byte	0x65, 0x3a, 0x3a, 0x69, 0x64, 0x65, 0x6e, 0x74, 0x69, 0x74, 0x79, 0x5d, 0x00
.L_0:


//--------------------- .nv.shared._ZN7cutlass13device_kernelINS_4gemm6kernel13GemmUniversalIN4cute5tupleIJiiiiEEENS1_10collective13CollectiveMmaINS1_34MainloopSm90TmaGmmaWarpSpecializedILi4ENS5_IJNS4_1CILi1EEENSA_ILi2EEESB_EEENS1_35KernelTmaWarpSpecializedCooperativeEEENS5_IJNSA_ILi256EEESG_NSA_ILi128EEEEEENS_10tfloat32_tENS5_IJlSB_lEEESJ_SK_NS4_8TiledMMAINS4_8MMA_AtomIJNS4_4SM904GMMA30MMA_64x256x8_F32TF32TF32_SS_TNILNSO_7ScaleInE1ELSQ_1EEEEEENS4_6LayoutINS5_IJSC_SB_SB_EEENS5_IJSB_NSA_ILi0EEESV_EEEEENS5_IJNS4_10UnderscoreESY_SY_EEEEENS4_23SM90_TMA_LOAD_MULTICASTENS4_14ComposedLayoutINS4_7SwizzleILi3ELi4ELi3EEENS4_18smem_ptr_flag_bitsILi32EEENST_INS5_IJNSA_ILi8EEENSA_ILi32EEEEEENS5_IJS18_SB_EEEEEEEvNS4_8identityENS4_13SM90_TMA_LOADES1C_vS1D_EENS_8epilogue10collective6detail29Sm90TmaWarpSpecializedAdapterINS1H_15DefaultEpilogueISJ_SK_SK_NS1G_6thread17LinearCombinationISJ_Li1EffLNS1L_9ScaleType4KindE0ELNS_15FloatRoundStyleE2ESJ_EENS1_15EpilogueDefaultEEEEEvvEEEEvNT_6ParamsE --------------------------
	.section	.nv.shared._ZN7cutlass13device_kernelINS_4gemm6kernel13GemmUniversalIN4cute5tupleIJiiiiEEENS1_10collective13CollectiveMmaINS1_34MainloopSm90TmaGmmaWarpSpecializedILi4ENS5_IJNS4_1CILi1EEENSA_ILi2EEESB_EEENS1_35KernelTmaWarpSpecializedCooperativeEEENS5_IJNSA_ILi256EEESG_NSA_ILi128EEEEEENS_10tfloat32_tENS5_IJlSB_lEEESJ_SK_NS4_8TiledMMAINS4_8MMA_AtomIJNS4_4SM904GMMA30MMA_64x256x8_F32TF32TF32_SS_TNILNSO_7ScaleInE1ELSQ_1EEEEEENS4_6LayoutINS5_IJSC_SB_SB_EEENS5_IJSB_NSA_ILi0EEESV_EEEEENS5_IJNS4_10UnderscoreESY_SY_EEEEENS4_23SM90_TMA_LOAD_MULTICASTENS4_14ComposedLayoutINS4_7SwizzleILi3ELi4ELi3EEENS4_18smem_ptr_flag_bitsILi32EEENST_INS5_IJNSA_ILi8EEENSA_ILi32EEEEEENS5_IJS18_SB_EEEEEEEvNS4_8identityENS4_13SM90_TMA_LOADES1C_vS1D_EENS_8epilogue10collective6detail29Sm90TmaWarpSpecializedAdapterINS1H_15DefaultEpilogueISJ_SK_SK_NS1G_6thread17LinearCombinationISJ_Li1EffLNS1L_9ScaleType4KindE0ELNS_15FloatRoundStyleE2ESJ_EENS1_15EpilogueDefaultEEEEEvvEEEEvNT_6ParamsE,"aw",@nobits
	.sectionflags	@""
	.align	16
	.zero		1024


//--------------------- .nv.shared.reserved.0     --------------------------
	.section	.nv.shared.reserved.0,"aw",@nobits
	.weak		__nv_reservedSMEM_offset_0_alias
	.size		__nv_reservedSMEM_offset_0_alias, 0, 0
	.other		__nv_reservedSMEM_offset_0_alias,@"STO_CUDA_RESERVED_SHARED STV_DEFAULT"
__nv_reservedSMEM_offset_0_alias:
	.zero		0


//--------------------- .nv.global                --------------------------
	.section	.nv.global,"aw",@nobits
.nv.global:
	.type		_ZN39_INTERNAL_9948857a_4_k_cu_be61c5d8_61444cute1_E,@object
	.size		_ZN39_INTERNAL_9948857a_4_k_cu_be61c5d8_61444cute1_E,(_ZN39_INTERNAL_9948857a_4_k_cu_be61c5d8_61444cuda3std3__45__cpo6cbeginE - _ZN39_INTERNAL_9948857a_4_k_cu_be61c5d8_61444cute1_E)
_ZN39_INTERNAL_9948857a_4_k_cu_be61c5d8_61444cute1_E:
	.zero		1
	.type		_ZN39_INTERNAL_9948857a_4_k_cu_be61c5d8_61444cuda3std3__45__cpo6cbeginE,@object
	.size		_ZN39_INTERNAL_9948857a_4_k_cu_be61c5d8_61444cuda3std3__45__cpo6cbeginE,(_ZN39_INTERNAL_9948857a_4_k_cu_be61c5d8_61444cuda3std3__48in_placeE - _ZN39_INTERNAL_9948857a_4_k_cu_be61c5d8_61444cuda3std3__45__cpo6cbeginE)
_ZN39_INTERNAL_9948857a_4_k_cu_be61c5d8_61444cuda3std3__45__cpo6cbeginE:
	.zero		1
	.type		_ZN39_INTERNAL_9948857a_4_k_cu_be61c5d8_61444cuda3std3__48in_placeE,@object
	.size		_ZN39_INTERNAL_9948857a_4_k_cu_be61c5d8_61444cuda3std3__48in_placeE,(_ZN39_INTERNAL_9948857a_4_k_cu_be61c5d8_61444cuda3std6ranges3__45__cpo9iter_moveE - _ZN39_INTERNAL_9948857a_4_k_cu_be61c5d8_61444cuda3std3__48in_placeE)
_ZN39_INTERNAL_9948857a_4_k_cu_be61c5d8_61444cuda3std3__48in_placeE:
	.zero		1
	.type		_ZN39_INTERNAL_9948857a_4_k_cu_be61c5d8_61444cuda3std6ranges3__45__cpo9iter_moveE,@object
	.size		_ZN39_INTERNAL_9948857a_4_k_cu_be61c5d8_61444cuda3std6ranges3__45__cpo9iter_moveE,(_ZN39_INTERNAL_9948857a_4_k_cu_be61c5d8_61444cuda3std3__45__cpo5beginE - _ZN39_INTERNAL_9948857a_4_k_cu_be61c5d8_61444cuda3std6ranges3__45__cpo9iter_moveE)
_ZN39_INTERNAL_9948857a_4_k_cu_be61c5d8_61444cuda3std6ranges3__45__cpo9iter_moveE:
	.zero		1
	.type		_ZN39_INTERNAL_9948857a_4_k_cu_be61c5d8_61444cuda3std3__45__cpo5beginE,@object
	.size		_ZN39_INTERNAL_9948857a_4_k_cu_be61c5d8_61444cuda3std3__45__cpo5beginE,(_ZN39_INTERNAL_9948857a_4_k_cu_be61c5d8_61444cuda3std3__441_GLOBAL__N__9948857a_4_k_cu_be61c5d8_61446ignoreE - _ZN39_INTERNAL_9948857a_4_k_cu_be61c5d8_61444cuda3std3__45__cpo5beginE)
_ZN39_INTERNAL_9948857a_4_k_cu_be61c5d8_61444cuda3std3__45__cpo5beginE:
	.zero		1
	.type		_ZN39_INTERNAL_9948857a_4_k_cu_be61c5d8_61444cuda3std3__441_GLOBAL__N__9948857a_4_k_cu_be61c5d8_61446ignoreE,@object
	.size		_ZN39_INTERNAL_9948857a_4_k_cu_be61c5d8_61444cuda3std3__441_GLOBAL__N__9948857a_4_k_cu_be61c5d8_61446ignoreE,(_ZN39_INTERNAL_9948857a_4_k_cu_be61c5d8_61444cute7productE - _ZN39_INTERNAL_9948857a_4_k_cu_be61c5d8_61444cuda3std3__441_GLOBAL__N__9948857a_4_k_cu_be61c5d8_61446ignoreE)
_ZN39_INTERNAL_9948857a_4_k_cu_be61c5d8_61444cuda3std3__441_GLOBAL__N__9948857a_4_k_cu_be61c5d8_61446ignoreE:
	.zero		1
	.type		_ZN39_INTERNAL_9948857a_4_k_cu_be61c5d8_61444cute7productE,@object
	.size		_ZN39_INTERNAL_9948857a_4_k_cu_be61c5d8_61444cute7productE,(_ZN39_INTERNAL_9948857a_4_k_cu_be61c5d8_61444cuda3std3__45__cpo3endE - _ZN39_INTERNAL_9948857a_4_k_cu_be61c5d8_61444cute7productE)
_ZN39_INTERNAL_9948857a_4_k_cu_be61c5d8_61444cute7productE:
	.zero		1
	.type		_ZN39_INTERNAL_9948857a_4_k_cu_be61c5d8_61444cuda3std3__45__cpo3endE,@object
	.size		_ZN39_INTERNAL_9948857a_4_k_cu_be61c5d8_61444cuda3std3__45__cpo3endE,(_ZN39_INTERNAL_9948857a_4_k_cu_be61c5d8_61444cuda3std3__419piecewise_constructE - _ZN39_INTERNAL_9948857a_4_k_cu_be61c5d8_61444cuda3std3__45__cpo3endE)
_ZN39_INTERNAL_9948857a_4_k_cu_be61c5d8_61444cuda3std3__45__cpo3endE:
	.zero		1
	.type		_ZN39_INTERNAL_9948857a_4_k_cu_be61c5d8_61444cuda3std3__419piecewise_constructE,@object
	.size		_ZN39_INTERNAL_9948857a_4_k_cu_be61c5d8_61444cuda3std3__419piecewise_constructE,(_ZN39_INTERNAL_9948857a_4_k_cu_be61c5d8_61444cuda3std3__45__cpo4cendE - _ZN39_INTERNAL_9948857a_4_k_cu_be61c5d8_61444cuda3std3__419piecewise_constructE)
_ZN39_INTERNAL_9948857a_4_k_cu_be61c5d8_61444cuda3std3__419piecewise_constructE:
	.zero		1
	.type		_ZN39_INTERNAL_9948857a_4_k_cu_be61c5d8_61444cuda3std3__45__cpo4cendE,@object
	.size		_ZN39_INTERNAL_9948857a_4_k_cu_be61c5d8_61444cuda3std3__45__cpo4cendE,(_ZN39_INTERNAL_9948857a_4_k_cu_be61c5d8_61444cuda3std6ranges3__45__cpo4swapE - _ZN39_INTERNAL_9948857a_4_k_cu_be61c5d8_61444cuda3std3__45__cpo4cendE)
_ZN39_INTERNAL_9948857a_4_k_cu_be61c5d8_61444cuda3std3__45__cpo4cendE:
	.zero		1
	.type		_ZN39_INTERNAL_9948857a_4_k_cu_be61c5d8_61444cuda3std6ranges3__45__cpo4swapE,@object
	.size		_ZN39_INTERNAL_9948857a_4_k_cu_be61c5d8_61444cuda3std6ranges3__45__cpo4swapE,(.L_8 - _ZN39_INTERNAL_9948857a_4_k_cu_be61c5d8_61444cuda3std6ranges3__45__cpo4swapE)
_ZN39_INTERNAL_9948857a_4_k_cu_be61c5d8_61444cuda3std6ranges3__45__cpo4swapE:
	.zero		1
.L_8:


//--------------------- .nv.constant0._ZN7cutlass13device_kernelINS_4gemm6kernel13GemmUniversalIN4cute5tupleIJiiiiEEENS1_10collective13CollectiveMmaINS1_34MainloopSm90TmaGmmaWarpSpecializedILi4ENS5_IJNS4_1CILi1EEENSA_ILi2EEESB_EEENS1_35KernelTmaWarpSpecializedCooperativeEEENS5_IJNSA_ILi256EEESG_NSA_ILi128EEEEEENS_10tfloat32_tENS5_IJlSB_lEEESJ_SK_NS4_8TiledMMAINS4_8MMA_AtomIJNS4_4SM904GMMA30MMA_64x256x8_F32TF32TF32_SS_TNILNSO_7ScaleInE1ELSQ_1EEEEEENS4_6LayoutINS5_IJSC_SB_SB_EEENS5_IJSB_NSA_ILi0EEESV_EEEEENS5_IJNS4_10UnderscoreESY_SY_EEEEENS4_23SM90_TMA_LOAD_MULTICASTENS4_14ComposedLayoutINS4_7SwizzleILi3ELi4ELi3EEENS4_18smem_ptr_flag_bitsILi32EEENST_INS5_IJNSA_ILi8EEENSA_ILi32EEEEEENS5_IJS18_SB_EEEEEEEvNS4_8identityENS4_13SM90_TMA_LOADES1C_vS1D_EENS_8epilogue10collective6detail29Sm90TmaWarpSpecializedAdapterINS1H_15DefaultEpilogueISJ_SK_SK_NS1G_6thread17LinearCombinationISJ_Li1EffLNS1L_9ScaleType4KindE0ELNS_15FloatRoundStyleE2ESJ_EENS1_15EpilogueDefaultEEEEEvvEEEEvNT_6ParamsE --------------------------
	.section	.nv.constant0._ZN7cutlass13device_kernelINS_4gemm6kernel13GemmUniversalIN4cute5tupleIJiiiiEEENS1_10collective13CollectiveMmaINS1_34MainloopSm90TmaGmmaWarpSpecializedILi4ENS5_IJNS4_1CILi1EEENSA_ILi2EEESB_EEENS1_35KernelTmaWarpSpecializedCooperativeEEENS5_IJNSA_ILi256EEESG_NSA_ILi128EEEEEENS_10tfloat32_tENS5_IJlSB_lEEESJ_SK_NS4_8TiledMMAINS4_8MMA_AtomIJNS4_4SM904GMMA30MMA_64x256x8_F32TF32TF32_SS_TNILNSO_7ScaleInE1ELSQ_1EEEEEENS4_6LayoutINS5_IJSC_SB_SB_EEENS5_IJSB_NSA_ILi0EEESV_EEEEENS5_IJNS4_10UnderscoreESY_SY_EEEEENS4_23SM90_TMA_LOAD_MULTICASTENS4_14ComposedLayoutINS4_7SwizzleILi3ELi4ELi3EEENS4_18smem_ptr_flag_bitsILi32EEENST_INS5_IJNSA_ILi8EEENSA_ILi32EEEEEENS5_IJS18_SB_EEEEEEEvNS4_8identityENS4_13SM90_TMA_LOADES1C_vS1D_EENS_8epilogue10collective6detail29Sm90TmaWarpSpecializedAdapterINS1H_15DefaultEpilogueISJ_SK_SK_NS1G_6thread17LinearCombinationISJ_Li1EffLNS1L_9ScaleType4KindE0ELNS_15FloatRoundStyleE2ESJ_EENS1_15EpilogueDefaultEEEEEvvEEEEvNT_6ParamsE,"a",@progbits
	.sectionflags	@""
	.align	4
.nv.constant0._ZN7cutlass13device_kernelINS_4gemm6kernel13GemmUniversalIN4cute5tupleIJiiiiEEENS1_10collective13CollectiveMmaINS1_34MainloopSm90TmaGmmaWarpSpecializedILi4ENS5_IJNS4_1CILi1EEENSA_ILi2EEESB_EEENS1_35KernelTmaWarpSpecializedCooperativeEEENS5_IJNSA_ILi256EEESG_NSA_ILi128EEEEEENS_10tfloat32_tENS5_IJlSB_lEEESJ_SK_NS4_8TiledMMAINS4_8MMA_AtomIJNS4_4SM904GMMA30MMA_64x256x8_F32TF32TF32_SS_TNILNSO_7ScaleInE1ELSQ_1EEEEEENS4_6LayoutINS5_IJSC_SB_SB_EEENS5_IJSB_NSA_ILi0EEESV_EEEEENS5_IJNS4_10UnderscoreESY_SY_EEEEENS4_23SM90_TMA_LOAD_MULTICASTENS4_14ComposedLayoutINS4_7SwizzleILi3ELi4ELi3EEENS4_18smem_ptr_flag_bitsILi32EEENST_INS5_IJNSA_ILi8EEENSA_ILi32EEEEEENS5_IJS18_SB_EEEEEEEvNS4_8identityENS4_13SM90_TMA_LOADES1C_vS1D_EENS_8epilogue10collective6detail29Sm90TmaWarpSpecializedAdapterINS1H_15DefaultEpilogueISJ_SK_SK_NS1G_6thread17LinearCombinationISJ_Li1EffLNS1L_9ScaleType4KindE0ELNS_15FloatRoundStyleE2ESJ_EENS1_15EpilogueDefaultEEEEEvvEEEEvNT_6ParamsE:
	.zero		1664


//--------------------- SYMBOLS --------------------------

	.type		.nv.reservedSmem.offset0,@object
	.size		.nv.reservedSmem.offset0,0x4
	.type		__assertfail,@function
